	.target	sm_90a

	.elftype	@"ET_EXEC"


//--------------------- .note.nv.tkinfo           --------------------------
	.section	.note.nv.tkinfo,"",@"SHT_NOTE"
	.sectionflags	@"SHF_NOTE_NV_TKINFO"
	.tkinfo
        /*0018*/ 	.word	0x00000002
        /*0030*/ 	.string	""
        /*0030*/ 	.string	"ptxas"
        /*0030*/ 	.string	"Cuda compilation tools, release 13.0, V13.0.88"
        /*0030*/ 	.string	"Build cuda_13.0.r13.0/compiler.36424714_0"
        /*0030*/ 	.string	"-arch sm_90a -m 64 "



//--------------------- .note.nv.cuinfo           --------------------------
	.section	.note.nv.cuinfo,"",@"SHT_NOTE"
	.sectionflags	@"SHF_NOTE_NV_CUINFO"
        /*0018*/ 	.short	0x0002
        /*001a*/ 	.short	0x005a
        /*001c*/ 	.short	0x0082
	.zero		2


//--------------------- .nv.info                  --------------------------
	.section	.nv.info,"",@"SHT_CUDA_INFO"
	.align	4


	//----- nvinfo : EIATTR_REGCOUNT
	.align		4
        /*0000*/ 	.byte	0x04, 0x2f
        /*0002*/ 	.short	(.L_15 - .L_14)
	.align		4
.L_14:
        /*0004*/ 	.word	index@(_ZN7cutlass13device_kernelINS_4gemm6kernel13GemmUniversalIN4cute5tupleIJiiiiEEENS1_10collective13CollectiveMmaINS1_34MainloopSm90TmaGmmaWarpSpecializedILi3ENS5_IJNS4_1CILi2EEENSA_ILi1EEESC_EEENS1_32KernelTmaWarpSpecializedPingpongEEENS5_IJNSA_ILi64EEENSA_ILi224EEENSA_ILi256EEEEEEaNS5_IJlSC_lEEEaSK_NS4_8TiledMMAINS4_8MMA_AtomIJNS4_4SM904GMMA26MMA_64x32x32_S32S8S8_SS_TNEEEENS4_6LayoutINS5_IJSC_SC_SC_EEENS5_IJNSA_ILi0EEEST_ST_EEEEENS5_IJNS4_10UnderscoreESW_SW_EEEEENS4_13SM90_TMA_LOADENS4_14ComposedLayoutINS4_7SwizzleILi3ELi4ELi3EEENS4_18smem_ptr_flag_bitsILi8EEENSR_INS5_IJNSA_ILi8EEENSA_ILi128EEEEEENS5_IJS16_SC_EEEEEEEvNS4_8identityENS4_23SM90_TMA_LOAD_MULTICASTES1A_vS1B_EENS_8epilogue10collective6detail29Sm90TmaWarpSpecializedAdapterINS1F_15DefaultEpilogueIaSK_SK_NS1E_6thread17LinearCombinationIaLi1EiiLNS1J_9ScaleType4KindE0ELNS_15FloatRoundStyleE2EaEENS1_15EpilogueDefaultEEEEEvvEEEEvNT_6ParamsE)
        /*0008*/ 	.word	0x000000a8


	//----- nvinfo : EIATTR_FRAME_SIZE
	.align		4
.L_15:
        /*000c*/ 	.byte	0x04, 0x11
        /*000e*/ 	.short	(.L_17 - .L_16)
	.align		4
.L_16:
        /*0010*/ 	.word	index@(_ZN7cutlass13device_kernelINS_4gemm6kernel13GemmUniversalIN4cute5tupleIJiiiiEEENS1_10collective13CollectiveMmaINS1_34MainloopSm90TmaGmmaWarpSpecializedILi3ENS5_IJNS4_1CILi2EEENSA_ILi1EEESC_EEENS1_32KernelTmaWarpSpecializedPingpongEEENS5_IJNSA_ILi64EEENSA_ILi224EEENSA_ILi256EEEEEEaNS5_IJlSC_lEEEaSK_NS4_8TiledMMAINS4_8MMA_AtomIJNS4_4SM904GMMA26MMA_64x32x32_S32S8S8_SS_TNEEEENS4_6LayoutINS5_IJSC_SC_SC_EEENS5_IJNSA_ILi0EEEST_ST_EEEEENS5_IJNS4_10UnderscoreESW_SW_EEEEENS4_13SM90_TMA_LOADENS4_14ComposedLayoutINS4_7SwizzleILi3ELi4ELi3EEENS4_18smem_ptr_flag_bitsILi8EEENSR_INS5_IJNSA_ILi8EEENSA_ILi128EEEEEENS5_IJS16_SC_EEEEEEEvNS4_8identityENS4_23SM90_TMA_LOAD_MULTICASTES1A_vS1B_EENS_8epilogue10collective6detail29Sm90TmaWarpSpecializedAdapterINS1F_15DefaultEpilogueIaSK_SK_NS1E_6thread17LinearCombinationIaLi1EiiLNS1J_9ScaleType4KindE0ELNS_15FloatRoundStyleE2EaEENS1_15EpilogueDefaultEEEEEvvEEEEvNT_6ParamsE)
        /*0014*/ 	.word	0x00000008


	//----- nvinfo : EIATTR_MIN_STACK_SIZE
	.align		4
.L_17:
        /*0018*/ 	.byte	0x04, 0x12
        /*001a*/ 	.short	(.L_19 - .L_18)
	.align		4
.L_18:
        /*001c*/ 	.word	index@(_ZN7cutlass13device_kernelINS_4gemm6kernel13GemmUniversalIN4cute5tupleIJiiiiEEENS1_10collective13CollectiveMmaINS1_34MainloopSm90TmaGmmaWarpSpecializedILi3ENS5_IJNS4_1CILi2EEENSA_ILi1EEESC_EEENS1_32KernelTmaWarpSpecializedPingpongEEENS5_IJNSA_ILi64EEENSA_ILi224EEENSA_ILi256EEEEEEaNS5_IJlSC_lEEEaSK_NS4_8TiledMMAINS4_8MMA_AtomIJNS4_4SM904GMMA26MMA_64x32x32_S32S8S8_SS_TNEEEENS4_6LayoutINS5_IJSC_SC_SC_EEENS5_IJNSA_ILi0EEEST_ST_EEEEENS5_IJNS4_10UnderscoreESW_SW_EEEEENS4_13SM90_TMA_LOADENS4_14ComposedLayoutINS4_7SwizzleILi3ELi4ELi3EEENS4_18smem_ptr_flag_bitsILi8EEENSR_INS5_IJNSA_ILi8EEENSA_ILi128EEEEEENS5_IJS16_SC_EEEEEEEvNS4_8identityENS4_23SM90_TMA_LOAD_MULTICASTES1A_vS1B_EENS_8epilogue10collective6detail29Sm90TmaWarpSpecializedAdapterINS1F_15DefaultEpilogueIaSK_SK_NS1E_6thread17LinearCombinationIaLi1EiiLNS1J_9ScaleType4KindE0ELNS_15FloatRoundStyleE2EaEENS1_15EpilogueDefaultEEEEEvvEEEEvNT_6ParamsE)
        /*0020*/ 	.word	0x00000008
.L_19:


//--------------------- .nv.compat                --------------------------
	.section	.nv.compat,"",@"SHT_CUDA_COMPAT_INFO"
	.align	4
        /*0000*/ 	.byte	0x02, 0x09, 0x01, 0x00, 0x02, 0x02, 0x04, 0x00, 0x02, 0x05, 0x05, 0x00, 0x03, 0x07, 0x01, 0x01
        /*0010*/ 	.byte	0x02, 0x03, 0x01, 0x00, 0x02, 0x06, 0x01, 0x00, 0x04, 0x0b, 0x08, 0x00, 0x00, 0x00, 0x00, 0x00
        /*0020*/ 	.byte	0x00, 0x00, 0x00, 0x00


//--------------------- .nv.info._ZN7cutlass13device_kernelINS_4gemm6kernel13GemmUniversalIN4cute5tupleIJiiiiEEENS1_10collective13CollectiveMmaINS1_34MainloopSm90TmaGmmaWarpSpecializedILi3ENS5_IJNS4_1CILi2EEENSA_ILi1EEESC_EEENS1_32KernelTmaWarpSpecializedPingpongEEENS5_IJNSA_ILi64EEENSA_ILi224EEENSA_ILi256EEEEEEaNS5_IJlSC_lEEEaSK_NS4_8TiledMMAINS4_8MMA_AtomIJNS4_4SM904GMMA26MMA_64x32x32_S32S8S8_SS_TNEEEENS4_6LayoutINS5_IJSC_SC_SC_EEENS5_IJNSA_ILi0EEEST_ST_EEEEENS5_IJNS4_10UnderscoreESW_SW_EEEEENS4_13SM90_TMA_LOADENS4_14ComposedLayoutINS4_7SwizzleILi3ELi4ELi3EEENS4_18smem_ptr_flag_bitsILi8EEENSR_INS5_IJNSA_ILi8EEENSA_ILi128EEEEEENS5_IJS16_SC_EEEEEEEvNS4_8identityENS4_23SM90_TMA_LOAD_MULTICASTES1A_vS1B_EENS_8epilogue10collective6detail29Sm90TmaWarpSpecializedAdapterINS1F_15DefaultEpilogueIaSK_SK_NS1E_6thread17LinearCombinationIaLi1EiiLNS1J_9ScaleType4KindE0ELNS_15FloatRoundStyleE2EaEENS1_15EpilogueDefaultEEEEEvvEEEEvNT_6ParamsE --------------------------
	.section	.nv.info._ZN7cutlass13device_kernelINS_4gemm6kernel13GemmUniversalIN4cute5tupleIJiiiiEEENS1_10collective13CollectiveMmaINS1_34MainloopSm90TmaGmmaWarpSpecializedILi3ENS5_IJNS4_1CILi2EEENSA_ILi1EEESC_EEENS1_32KernelTmaWarpSpecializedPingpongEEENS5_IJNSA_ILi64EEENSA_ILi224EEENSA_ILi256EEEEEEaNS5_IJlSC_lEEEaSK_NS4_8TiledMMAINS4_8MMA_AtomIJNS4_4SM904GMMA26MMA_64x32x32_S32S8S8_SS_TNEEEENS4_6LayoutINS5_IJSC_SC_SC_EEENS5_IJNSA_ILi0EEEST_ST_EEEEENS5_IJNS4_10UnderscoreESW_SW_EEEEENS4_13SM90_TMA_LOADENS4_14ComposedLayoutINS4_7SwizzleILi3ELi4ELi3EEENS4_18smem_ptr_flag_bitsILi8EEENSR_INS5_IJNSA_ILi8EEENSA_ILi128EEEEEENS5_IJS16_SC_EEEEEEEvNS4_8identityENS4_23SM90_TMA_LOAD_MULTICASTES1A_vS1B_EENS_8epilogue10collective6detail29Sm90TmaWarpSpecializedAdapterINS1F_15DefaultEpilogueIaSK_SK_NS1E_6thread17LinearCombinationIaLi1EiiLNS1J_9ScaleType4KindE0ELNS_15FloatRoundStyleE2EaEENS1_15EpilogueDefaultEEEEEvvEEEEvNT_6ParamsE,"",@"SHT_CUDA_INFO"
	.sectionflags	@""
	.align	4


	//----- nvinfo : EIATTR_CUDA_API_VERSION
	.align		4
        /*0000*/ 	.byte	0x04, 0x37
        /*0002*/ 	.short	(.L_21 - .L_20)
.L_20:
        /*0004*/ 	.word	0x00000082


	//----- nvinfo : EIATTR_KPARAM_INFO
	.align		4
.L_21:
        /*0008*/ 	.byte	0x04, 0x17
        /*000a*/ 	.short	(.L_23 - .L_22)
.L_22:
        /*000c*/ 	.word	0x00000000
        /*0010*/ 	.short	0x0000
        /*0012*/ 	.short	0x0070
        /*0014*/ 	.byte	0x00, 0xf0, 0x01, 0x10


	//----- nvinfo : EIATTR_SPARSE_MMA_MASK
	.align		4
.L_23:
        /*0018*/ 	.byte	0x03, 0x50
        /*001a*/ 	.short	0x0000


	//----- nvinfo : EIATTR_MAXREG_COUNT
	.align		4
        /*001c*/ 	.byte	0x03, 0x1b
        /*001e*/ 	.short	0x00a8


	//----- nvinfo : EIATTR_NUM_BARRIERS
	.align		4
        /*0020*/ 	.byte	0x02, 0x4c
        /*0022*/ 	.byte	0x01
	.zero		1


	//----- nvinfo : EIATTR_EXTERNS
	.align		4
        /*0024*/ 	.byte	0x04, 0x0f
        /*0026*/ 	.short	(.L_25 - .L_24)


	//   ....[0]....
	.align		4
.L_24:
        /*0028*/ 	.word	index@(__assertfail)


	//----- nvinfo : EIATTR_ANNOTATIONS
	.align		4
.L_25:
        /*002c*/ 	.byte	0x04, 0x55
        /*002e*/ 	.short	(.L_27 - .L_26)


	//   ....[0]....
.L_26:
        /*0030*/ 	.word	0x00000001
        /*0034*/ 	.byte	0x90, 0x0d, 0x00, 0x00, 0x01, 0x00, 0x00, 0x00, 0xc0, 0xa7, 0x00, 0x00, 0x01, 0x00, 0x00, 0x00
        /*0044*/ 	.byte	0x00, 0xb5, 0x00, 0x00


	//----- nvinfo : EIATTR_MERCURY_ISA_VERSION
	.align		4
.L_27:
        /*0048*/ 	.byte	0x03, 0x5f
        /*004a*/ 	.short	0x0101


	//----- nvinfo : EIATTR_INT_WARP_WIDE_INSTR_OFFSETS
	.align		4
        /*004c*/ 	.byte	0x04, 0x31
        /*004e*/ 	.short	(.L_29 - .L_28)


	//   ....[0]....
.L_28:
        /*0050*/ 	.word	0x000004f0


	//   ....[1]....
        /*0054*/ 	.word	0x00000570


	//   ....[2]....
        /*0058*/ 	.word	0x00000670


	//   ....[3]....
        /*005c*/ 	.word	0x00000680


	//   ....[4]....
        /*0060*/ 	.word	0x000006a0


	//   ....[5]....
        /*0064*/ 	.word	0x00000740


	//   ....[6]....
        /*0068*/ 	.word	0x00000750


	//   ....[7]....
        /*006c*/ 	.word	0x000007a0


	//   ....[8]....
        /*0070*/ 	.word	0x00004780


	//----- nvinfo : EIATTR_COOP_GROUP_MASK_REGIDS
	.align		4
.L_29:
        /*0074*/ 	.byte	0x04, 0x29
        /*0076*/ 	.short	(.L_31 - .L_30)


	//   ....[0]....
.L_30:
        /*0078*/ 	.word	0xffffffff


	//   ....[1]....
        /*007c*/ 	.word	0xffffffff


	//   ....[2]....
        /*0080*/ 	.word	0xffffffff


	//   ....[3]....
        /*0084*/ 	.word	0xffffffff


	//   ....[4]....
        /*0088*/ 	.word	0xffffffff


	//   ....[5]....
        /*008c*/ 	.word	0xffffffff


	//   ....[6]....
        /*0090*/ 	.word	0xffffffff


	//----- nvinfo : EIATTR_COOP_GROUP_INSTR_OFFSETS
	.align		4
.L_31:
        /*0094*/ 	.byte	0x04, 0x28
        /*0096*/ 	.short	(.L_33 - .L_32)


	//   ....[0]....
.L_32:
        /*0098*/ 	.word	0x00000070


	//   ....[1]....
        /*009c*/ 	.word	0x00000080


	//   ....[2]....
        /*00a0*/ 	.word	0x00000140


	//   ....[3]....
        /*00a4*/ 	.word	0x000002d0


	//   ....[4]....
        /*00a8*/ 	.word	0x00000310


	//   ....[5]....
        /*00ac*/ 	.word	0x00000790


	//   ....[6]....
        /*00b0*/ 	.word	0x00000930


	//----- nvinfo : EIATTR_REG_RECONFIG
	.align		4
.L_33:
        /*00b4*/ 	.byte	0x01, 0x54
	.zero		2


	//----- nvinfo : EIATTR_SYSCALL_OFFSETS
	.align		4
        /*00b8*/ 	.byte	0x04, 0x46
        /*00ba*/ 	.short	(.L_35 - .L_34)


	//   ....[0]....
.L_34:
        /*00bc*/ 	.word	0x000017b0


	//----- nvinfo : EIATTR_MBARRIER_INSTR_OFFSETS
	.align		4
.L_35:
        /*00c0*/ 	.byte	0x04, 0x39
        /*00c2*/ 	.short	(.L_37 - .L_36)


	//   ....[0]....
.L_36:
        /*00c4*/ 	.word	0x00000260
        /*00c8*/ 	.word	0x000000ff
        /*00cc*/ 	.word	0x00000000
        /*00d0*/ 	.short	0x0100
        /*00d2*/ 	.byte	0x08
	.zero		1


	//   ....[1]....
        /*00d4*/ 	.word	0x00000270
        /*00d8*/ 	.word	0x000000ff
        /*00dc*/ 	.word	0x00000018
        /*00e0*/ 	.short	0x0100
        /*00e2*/ 	.byte	0x08
	.zero		1


	//   ....[2]....
        /*00e4*/ 	.word	0x00000280
        /*00e8*/ 	.word	0x000000ff
        /*00ec*/ 	.word	0x00000008
        /*00f0*/ 	.short	0x0100
        /*00f2*/ 	.byte	0x08
	.zero		1


	//   ....[3]....
        /*00f4*/ 	.word	0x00000290
        /*00f8*/ 	.word	0x000000ff
        /*00fc*/ 	.word	0x00000020
        /*0100*/ 	.short	0x0100
        /*0102*/ 	.byte	0x08
	.zero		1


	//   ....[4]....
        /*0104*/ 	.word	0x000002a0
        /*0108*/ 	.word	0x000000ff
        /*010c*/ 	.word	0x00000010
        /*0110*/ 	.short	0x0100
        /*0112*/ 	.byte	0x08
	.zero		1


	//   ....[5]....
        /*0114*/ 	.word	0x000002b0
        /*0118*/ 	.word	0x000000ff
        /*011c*/ 	.word	0x00000028
        /*0120*/ 	.short	0x0100
        /*0122*/ 	.byte	0x08
	.zero		1


	//   ....[6]....
        /*0124*/ 	.word	0x000007d0
        /*0128*/ 	.word	0x000000ff
        /*012c*/ 	.word	0x00000060
        /*0130*/ 	.short	0x0100
        /*0132*/ 	.byte	0x08
	.zero		1


	//   ....[7]....
        /*0134*/ 	.word	0x00000860
        /*0138*/ 	.word	0x000000ff
        /*013c*/ 	.word	0x00000068
        /*0140*/ 	.short	0x0100
        /*0142*/ 	.byte	0x08
	.zero		1


	//   ....[8]....
        /*0144*/ 	.word	0x000008b0
        /*0148*/ 	.word	0x000000ff
        /*014c*/ 	.word	0x00000040
        /*0150*/ 	.short	0x0100
        /*0152*/ 	.byte	0x09
	.zero		1


	//   ....[9]....
        /*0154*/ 	.word	0x000008c0
        /*0158*/ 	.word	0x000000ff
        /*015c*/ 	.word	0x00000048
        /*0160*/ 	.short	0x0100
        /*0162*/ 	.byte	0x09
	.zero		1


	//   ....[10]....
        /*0164*/ 	.word	0x000008d0
        /*0168*/ 	.word	0x000000ff
        /*016c*/ 	.word	0x00000050
        /*0170*/ 	.short	0x0100
        /*0172*/ 	.byte	0x09
	.zero		1


	//   ....[11]....
        /*0174*/ 	.word	0x000008e0
        /*0178*/ 	.word	0x000000ff
        /*017c*/ 	.word	0x00000058
        /*0180*/ 	.short	0x0100
        /*0182*/ 	.byte	0x09
	.zero		1


	//   ....[12]....
        /*0184*/ 	.word	0x00001690
        /*0188*/ 	.word	0x0000008f
        /*018c*/ 	.word	0x00000000
        /*0190*/ 	.short	0x010a
        /*0192*/ 	.byte	0x29
	.zero		1


	//   ....[13]....
        /*0194*/ 	.word	0x00001840
        /*0198*/ 	.word	0x00000003
        /*019c*/ 	.word	0x00000000
        /*01a0*/ 	.short	0x010a
        /*01a2*/ 	.byte	0x3f
	.zero		1


	//   ....[14]....
        /*01a4*/ 	.word	0x000018a0
        /*01a8*/ 	.word	0x00000003
        /*01ac*/ 	.word	0x00000000
        /*01b0*/ 	.short	0x010a
        /*01b2*/ 	.byte	0x3f
	.zero		1


	//   ....[15]....
        /*01b4*/ 	.word	0x00002fc0
        /*01b8*/ 	.word	0x000000ff
        /*01bc*/ 	.word	0x00000000
        /*01c0*/ 	.short	0x010a
        /*01c2*/ 	.byte	0x04
	.zero		1


	//   ....[16]....
        /*01c4*/ 	.word	0x00003000
        /*01c8*/ 	.word	0x000000ff
        /*01cc*/ 	.word	0x00000000
        /*01d0*/ 	.short	0x010a
        /*01d2*/ 	.byte	0x04
	.zero		1


	//   ....[17]....
        /*01d4*/ 	.word	0x00004620
        /*01d8*/ 	.word	0x00000004
        /*01dc*/ 	.word	0x00000000
        /*01e0*/ 	.short	0x0101
        /*01e2*/ 	.byte	0x3f
	.zero		1


	//   ....[18]....
        /*01e4*/ 	.word	0x00004720
        /*01e8*/ 	.word	0x00000090
        /*01ec*/ 	.word	0x00000000
        /*01f0*/ 	.short	0x0101
        /*01f2*/ 	.byte	0x2a
	.zero		1


	//   ....[19]....
        /*01f4*/ 	.word	0x00004820
        /*01f8*/ 	.word	0x00000000
        /*01fc*/ 	.word	0x00000000
        /*0200*/ 	.short	0x0101
        /*0202*/ 	.byte	0x3f
	.zero		1


	//   ....[20]....
        /*0204*/ 	.word	0x000048e0
        /*0208*/ 	.word	0x0000008f
        /*020c*/ 	.word	0x00000010
        /*0210*/ 	.short	0x010a
        /*0212*/ 	.byte	0x29
	.zero		1


	//   ....[21]....
        /*0214*/ 	.word	0x0000a7e0
        /*0218*/ 	.word	0x00000092
        /*021c*/ 	.word	0x00000000
        /*0220*/ 	.short	0x0101
        /*0222*/ 	.byte	0x2a
	.zero		1


	//   ....[22]....
        /*0224*/ 	.word	0x0000b190
        /*0228*/ 	.word	0x0000000d
        /*022c*/ 	.word	0x00000018
        /*0230*/ 	.short	0x010a
        /*0232*/ 	.byte	0x3f
	.zero		1


	//   ....[23]....
        /*0234*/ 	.word	0x0000b610
        /*0238*/ 	.word	0x00000004
        /*023c*/ 	.word	0x00000068
        /*0240*/ 	.short	0x0101
        /*0242*/ 	.byte	0x3f
	.zero		1


	//   ....[24]....
        /*0244*/ 	.word	0x0000bda0
        /*0248*/ 	.word	0x00000007
        /*024c*/ 	.word	0x00000000
        /*0250*/ 	.short	0x010a
        /*0252*/ 	.byte	0x3f
	.zero		1


	//   ....[25]....
        /*0254*/ 	.word	0x0000be20
        /*0258*/ 	.word	0x00000009
        /*025c*/ 	.word	0x00000000
        /*0260*/ 	.short	0x010a
        /*0262*/ 	.byte	0x3f
	.zero		1


	//   ....[26]....
        /*0264*/ 	.word	0x0000beb0
        /*0268*/ 	.word	0x00000003
        /*026c*/ 	.word	0x00000000
        /*0270*/ 	.short	0x010a
        /*0272*/ 	.byte	0x3f
	.zero		1


	//   ....[27]....
        /*0274*/ 	.word	0x0000bf10
        /*0278*/ 	.word	0x00000091
        /*027c*/ 	.word	0x00000000
        /*0280*/ 	.short	0x010a
        /*0282*/ 	.byte	0x3f
	.zero		1


	//   ....[28]....
        /*0284*/ 	.word	0x0000bf60
        /*0288*/ 	.word	0x00000003
        /*028c*/ 	.word	0x00000000
        /*0290*/ 	.short	0x010a
        /*0292*/ 	.byte	0x3f
	.zero		1


	//   ....[29]....
        /*0294*/ 	.word	0x0000bfc0
        /*0298*/ 	.word	0x00000005
        /*029c*/ 	.word	0x00000000
        /*02a0*/ 	.short	0x010a
        /*02a2*/ 	.byte	0x3f
	.zero		1


	//   ....[30]....
        /*02a4*/ 	.word	0x0000c010
        /*02a8*/ 	.word	0x00000091
        /*02ac*/ 	.word	0x00000010
        /*02b0*/ 	.short	0x010a
        /*02b2*/ 	.byte	0x3f
	.zero		1


	//   ....[31]....
        /*02b4*/ 	.word	0x0000c0e0
        /*02b8*/ 	.word	0x0000000d
        /*02bc*/ 	.word	0x00000018
        /*02c0*/ 	.short	0x010a
        /*02c2*/ 	.byte	0x3f
	.zero		1


	//   ....[32]....
        /*02c4*/ 	.word	0x0000c1b0
        /*02c8*/ 	.word	0x00000007
        /*02cc*/ 	.word	0x00000000
        /*02d0*/ 	.short	0x010a
        /*02d2*/ 	.byte	0x3f
	.zero		1


	//   ....[33]....
        /*02d4*/ 	.word	0x0000c200
        /*02d8*/ 	.word	0x00000009
        /*02dc*/ 	.word	0x00000000
        /*02e0*/ 	.short	0x010a
        /*02e2*/ 	.byte	0x3f
	.zero		1


	//----- nvinfo : EIATTR_NUM_MBARRIERS
	.align		4
.L_37:
        /*02e4*/ 	.byte	0x03, 0x38
        /*02e6*/ 	.short	0x000c


	//----- nvinfo : EIATTR_EXIT_INSTR_OFFSETS
	.align		4
        /*02e8*/ 	.byte	0x04, 0x1c
        /*02ea*/ 	.short	(.L_39 - .L_38)


	//   ....[0]....
.L_38:
        /*02ec*/ 	.word	0x000013d0


	//   ....[1]....
        /*02f0*/ 	.word	0x00001430


	//   ....[2]....
        /*02f4*/ 	.word	0x0000ae70


	//   ....[3]....
        /*02f8*/ 	.word	0x0000aea0


	//   ....[4]....
        /*02fc*/ 	.word	0x0000bf00


	//----- nvinfo : EIATTR_MAX_THREADS
	.align		4
.L_39:
        /*0300*/ 	.byte	0x04, 0x05
        /*0302*/ 	.short	(.L_41 - .L_40)
.L_40:
        /*0304*/ 	.word	0x00000180
        /*0308*/ 	.word	0x00000001
        /*030c*/ 	.word	0x00000001


	//----- nvinfo : EIATTR_CRS_STACK_SIZE
	.align		4
.L_41:
        /*0310*/ 	.byte	0x04, 0x1e
        /*0312*/ 	.short	(.L_43 - .L_42)
.L_42:
        /*0314*/ 	.word	0x00000000


	//----- nvinfo : EIATTR_CBANK_PARAM_SIZE
	.align		4
.L_43:
        /*0318*/ 	.byte	0x03, 0x19
        /*031a*/ 	.short	0x0470


	//----- nvinfo : EIATTR_PARAM_CBANK
	.align		4
        /*031c*/ 	.byte	0x04, 0x0a
        /*031e*/ 	.short	(.L_45 - .L_44)
	.align		4
.L_44:
        /*0320*/ 	.word	index@(.nv.constant0._ZN7cutlass13device_kernelINS_4gemm6kernel13GemmUniversalIN4cute5tupleIJiiiiEEENS1_10collective13CollectiveMmaINS1_34MainloopSm90TmaGmmaWarpSpecializedILi3ENS5_IJNS4_1CILi2EEENSA_ILi1EEESC_EEENS1_32KernelTmaWarpSpecializedPingpongEEENS5_IJNSA_ILi64EEENSA_ILi224EEENSA_ILi256EEEEEEaNS5_IJlSC_lEEEaSK_NS4_8TiledMMAINS4_8MMA_AtomIJNS4_4SM904GMMA26MMA_64x32x32_S32S8S8_SS_TNEEEENS4_6LayoutINS5_IJSC_SC_SC_EEENS5_IJNSA_ILi0EEEST_ST_EEEEENS5_IJNS4_10UnderscoreESW_SW_EEEEENS4_13SM90_TMA_LOADENS4_14ComposedLayoutINS4_7SwizzleILi3ELi4ELi3EEENS4_18smem_ptr_flag_bitsILi8EEENSR_INS5_IJNSA_ILi8EEENSA_ILi128EEEEEENS5_IJS16_SC_EEEEEEEvNS4_8identityENS4_23SM90_TMA_LOAD_MULTICASTES1A_vS1B_EENS_8epilogue10collective6detail29Sm90TmaWarpSpecializedAdapterINS1F_15DefaultEpilogueIaSK_SK_NS1E_6thread17LinearCombinationIaLi1EiiLNS1J_9ScaleType4KindE0ELNS_15FloatRoundStyleE2EaEENS1_15EpilogueDefaultEEEEEvvEEEEvNT_6ParamsE)
        /*0324*/ 	.short	0x0210
        /*0326*/ 	.short	0x0470


	//----- nvinfo : EIATTR_SW_WAR
	.align		4
.L_45:
        /*0328*/ 	.byte	0x04, 0x36
        /*032a*/ 	.short	(.L_47 - .L_46)
.L_46:
        /*032c*/ 	.word	0x00000008
.L_47:


//--------------------- .nv.callgraph             --------------------------
	.section	.nv.callgraph,"",@"SHT_CUDA_CALLGRAPH"
	.align	4
	.sectionentsize	8
	.align		4
        /*0000*/ 	.word	0x00000000
	.align		4
        /*0004*/ 	.word	0xffffffff
	.align		4
        /*0008*/ 	.word	index@(_ZN7cutlass13device_kernelINS_4gemm6kernel13GemmUniversalIN4cute5tupleIJiiiiEEENS1_10collective13CollectiveMmaINS1_34MainloopSm90TmaGmmaWarpSpecializedILi3ENS5_IJNS4_1CILi2EEENSA_ILi1EEESC_EEENS1_32KernelTmaWarpSpecializedPingpongEEENS5_IJNSA_ILi64EEENSA_ILi224EEENSA_ILi256EEEEEEaNS5_IJlSC_lEEEaSK_NS4_8TiledMMAINS4_8MMA_AtomIJNS4_4SM904GMMA26MMA_64x32x32_S32S8S8_SS_TNEEEENS4_6LayoutINS5_IJSC_SC_SC_EEENS5_IJNSA_ILi0EEEST_ST_EEEEENS5_IJNS4_10UnderscoreESW_SW_EEEEENS4_13SM90_TMA_LOADENS4_14ComposedLayoutINS4_7SwizzleILi3ELi4ELi3EEENS4_18smem_ptr_flag_bitsILi8EEENSR_INS5_IJNSA_ILi8EEENSA_ILi128EEEEEENS5_IJS16_SC_EEEEEEEvNS4_8identityENS4_23SM90_TMA_LOAD_MULTICASTES1A_vS1B_EENS_8epilogue10collective6detail29Sm90TmaWarpSpecializedAdapterINS1F_15DefaultEpilogueIaSK_SK_NS1E_6thread17LinearCombinationIaLi1EiiLNS1J_9ScaleType4KindE0ELNS_15FloatRoundStyleE2EaEENS1_15EpilogueDefaultEEEEEvvEEEEvNT_6ParamsE)
	.align		4
        /*000c*/ 	.word	index@(__assertfail)
	.align		4
        /*0010*/ 	.word	0x00000000
	.align		4
        /*0014*/ 	.word	0xfffffffe
	.align		4
        /*0018*/ 	.word	0x00000000
	.align		4
        /*001c*/ 	.word	0xfffffffd
	.align		4
        /*0020*/ 	.word	0x00000000
	.align		4
        /*0024*/ 	.word	0xfffffffc


//--------------------- .nv.constant4             --------------------------
	.section	.nv.constant4,"a",@progbits
	.align	8
	.align		8
.nv.constant4:
        /*0000*/ 	.dword	__assertfail
	.align		8
        /*0008*/ 	.dword	__unnamed_1
	.align		8
        /*0010*/ 	.dword	_ZN39_INTERNAL_1fbb7a02_4_k_cu_084ab8ca_51084cuda3std3__45__cpo5beginE
	.align		8
        /*0018*/ 	.dword	_ZN39_INTERNAL_1fbb7a02_4_k_cu_084ab8ca_51084cuda3std3__45__cpo3endE
	.align		8
        /*0020*/ 	.dword	_ZN39_INTERNAL_1fbb7a02_4_k_cu_084ab8ca_51084cuda3std3__45__cpo6cbeginE
	.align		8
        /*0028*/ 	.dword	_ZN39_INTERNAL_1fbb7a02_4_k_cu_084ab8ca_51084cuda3std3__45__cpo4cendE
	.align		8
        /*0030*/ 	.dword	_ZN39_INTERNAL_1fbb7a02_4_k_cu_084ab8ca_51084cuda3std3__441_GLOBAL__N__1fbb7a02_4_k_cu_084ab8ca_51086ignoreE
	.align		8
        /*0038*/ 	.dword	_ZN39_INTERNAL_1fbb7a02_4_k_cu_084ab8ca_51084cuda3std3__419piecewise_constructE
	.align		8
        /*0040*/ 	.dword	_ZN39_INTERNAL_1fbb7a02_4_k_cu_084ab8ca_51084cuda3std3__48in_placeE
	.align		8
        /*0048*/ 	.dword	_ZN39_INTERNAL_1fbb7a02_4_k_cu_084ab8ca_51084cuda3std6ranges3__45__cpo4swapE
	.align		8
        /*0050*/ 	.dword	_ZN39_INTERNAL_1fbb7a02_4_k_cu_084ab8ca_51084cuda3std6ranges3__45__cpo9iter_moveE
	.align		8
        /*0058*/ 	.dword	_ZN39_INTERNAL_1fbb7a02_4_k_cu_084ab8ca_51084cute7productE
	.align		8
        /*0060*/ 	.dword	_ZN39_INTERNAL_1fbb7a02_4_k_cu_084ab8ca_51084cute1_E
	.align		8
        /*0068*/ 	.dword	$str$22
	.align		8
        /*0070*/ 	.dword	$str$23


//--------------------- .text._ZN7cutlass13device_kernelINS_4gemm6kernel13GemmUniversalIN4cute5tupleIJiiiiEEENS1_10collective13CollectiveMmaINS1_34MainloopSm90TmaGmmaWarpSpecializedILi3ENS5_IJNS4_1CILi2EEENSA_ILi1EEESC_EEENS1_32KernelTmaWarpSpecializedPingpongEEENS5_IJNSA_ILi64EEENSA_ILi224EEENSA_ILi256EEEEEEaNS5_IJlSC_lEEEaSK_NS4_8TiledMMAINS4_8MMA_AtomIJNS4_4SM904GMMA26MMA_64x32x32_S32S8S8_SS_TNEEEENS4_6LayoutINS5_IJSC_SC_SC_EEENS5_IJNSA_ILi0EEEST_ST_EEEEENS5_IJNS4_10UnderscoreESW_SW_EEEEENS4_13SM90_TMA_LOADENS4_14ComposedLayoutINS4_7SwizzleILi3ELi4ELi3EEENS4_18smem_ptr_flag_bitsILi8EEENSR_INS5_IJNSA_ILi8EEENSA_ILi128EEEEEENS5_IJS16_SC_EEEEEEEvNS4_8identityENS4_23SM90_TMA_LOAD_MULTICASTES1A_vS1B_EENS_8epilogue10collective6detail29Sm90TmaWarpSpecializedAdapterINS1F_15DefaultEpilogueIaSK_SK_NS1E_6thread17LinearCombinationIaLi1EiiLNS1J_9ScaleType4KindE0ELNS_15FloatRoundStyleE2EaEENS1_15EpilogueDefaultEEEEEvvEEEEvNT_6ParamsE --------------------------
	.section	.text._ZN7cutlass13device_kernelINS_4gemm6kernel13GemmUniversalIN4cute5tupleIJiiiiEEENS1_10collective13CollectiveMmaINS1_34MainloopSm90TmaGmmaWarpSpecializedILi3ENS5_IJNS4_1CILi2EEENSA_ILi1EEESC_EEENS1_32KernelTmaWarpSpecializedPingpongEEENS5_IJNSA_ILi64EEENSA_ILi224EEENSA_ILi256EEEEEEaNS5_IJlSC_lEEEaSK_NS4_8TiledMMAINS4_8MMA_AtomIJNS4_4SM904GMMA26MMA_64x32x32_S32S8S8_SS_TNEEEENS4_6LayoutINS5_IJSC_SC_SC_EEENS5_IJNSA_ILi0EEEST_ST_EEEEENS5_IJNS4_10UnderscoreESW_SW_EEEEENS4_13SM90_TMA_LOADENS4_14ComposedLayoutINS4_7SwizzleILi3ELi4ELi3EEENS4_18smem_ptr_flag_bitsILi8EEENSR_INS5_IJNSA_ILi8EEENSA_ILi128EEEEEENS5_IJS16_SC_EEEEEEEvNS4_8identityENS4_23SM90_TMA_LOAD_MULTICASTES1A_vS1B_EENS_8epilogue10collective6detail29Sm90TmaWarpSpecializedAdapterINS1F_15DefaultEpilogueIaSK_SK_NS1E_6thread17LinearCombinationIaLi1EiiLNS1J_9ScaleType4KindE0ELNS_15FloatRoundStyleE2EaEENS1_15EpilogueDefaultEEEEEvvEEEEvNT_6ParamsE,"ax",@progbits
	.align	128
.text._ZN7cutlass13device_kernelINS_4gemm6kernel13GemmUniversalIN4cute5tupleIJiiiiEEENS1_10collective13CollectiveMmaINS1_34MainloopSm90TmaGmmaWarpSpecializedILi3ENS5_IJNS4_1CILi2EEENSA_ILi1EEESC_EEENS1_32KernelTmaWarpSpecializedPingpongEEENS5_IJNSA_ILi64EEENSA_ILi224EEENSA_ILi256EEEEEEaNS5_IJlSC_lEEEaSK_NS4_8TiledMMAINS4_8MMA_AtomIJNS4_4SM904GMMA26MMA_64x32x32_S32S8S8_SS_TNEEEENS4_6LayoutINS5_IJSC_SC_SC_EEENS5_IJNSA_ILi0EEEST_ST_EEEEENS5_IJNS4_10UnderscoreESW_SW_EEEEENS4_13SM90_TMA_LOADENS4_14ComposedLayoutINS4_7SwizzleILi3ELi4ELi3EEENS4_18smem_ptr_flag_bitsILi8EEENSR_INS5_IJNSA_ILi8EEENSA_ILi128EEEEEENS5_IJS16_SC_EEEEEEEvNS4_8identityENS4_23SM90_TMA_LOAD_MULTICASTES1A_vS1B_EENS_8epilogue10collective6detail29Sm90TmaWarpSpecializedAdapterINS1F_15DefaultEpilogueIaSK_SK_NS1E_6thread17LinearCombinationIaLi1EiiLNS1J_9ScaleType4KindE0ELNS_15FloatRoundStyleE2EaEENS1_15EpilogueDefaultEEEEEvvEEEEvNT_6ParamsE:
        .type           _ZN7cutlass13device_kernelINS_4gemm6kernel13GemmUniversalIN4cute5tupleIJiiiiEEENS1_10collective13CollectiveMmaINS1_34MainloopSm90TmaGmmaWarpSpecializedILi3ENS5_IJNS4_1CILi2EEENSA_ILi1EEESC_EEENS1_32KernelTmaWarpSpecializedPingpongEEENS5_IJNSA_ILi64EEENSA_ILi224EEENSA_ILi256EEEEEEaNS5_IJlSC_lEEEaSK_NS4_8TiledMMAINS4_8MMA_AtomIJNS4_4SM904GMMA26MMA_64x32x32_S32S8S8_SS_TNEEEENS4_6LayoutINS5_IJSC_SC_SC_EEENS5_IJNSA_ILi0EEEST_ST_EEEEENS5_IJNS4_10UnderscoreESW_SW_EEEEENS4_13SM90_TMA_LOADENS4_14ComposedLayoutINS4_7SwizzleILi3ELi4ELi3EEENS4_18smem_ptr_flag_bitsILi8EEENSR_INS5_IJNSA_ILi8EEENSA_ILi128EEEEEENS5_IJS16_SC_EEEEEEEvNS4_8identityENS4_23SM90_TMA_LOAD_MULTICASTES1A_vS1B_EENS_8epilogue10collective6detail29Sm90TmaWarpSpecializedAdapterINS1F_15DefaultEpilogueIaSK_SK_NS1E_6thread17LinearCombinationIaLi1EiiLNS1J_9ScaleType4KindE0ELNS_15FloatRoundStyleE2EaEENS1_15EpilogueDefaultEEEEEvvEEEEvNT_6ParamsE,@function
        .size           _ZN7cutlass13device_kernelINS_4gemm6kernel13GemmUniversalIN4cute5tupleIJiiiiEEENS1_10collective13CollectiveMmaINS1_34MainloopSm90TmaGmmaWarpSpecializedILi3ENS5_IJNS4_1CILi2EEENSA_ILi1EEESC_EEENS1_32KernelTmaWarpSpecializedPingpongEEENS5_IJNSA_ILi64EEENSA_ILi224EEENSA_ILi256EEEEEEaNS5_IJlSC_lEEEaSK_NS4_8TiledMMAINS4_8MMA_AtomIJNS4_4SM904GMMA26MMA_64x32x32_S32S8S8_SS_TNEEEENS4_6LayoutINS5_IJSC_SC_SC_EEENS5_IJNSA_ILi0EEEST_ST_EEEEENS5_IJNS4_10UnderscoreESW_SW_EEEEENS4_13SM90_TMA_LOADENS4_14ComposedLayoutINS4_7SwizzleILi3ELi4ELi3EEENS4_18smem_ptr_flag_bitsILi8EEENSR_INS5_IJNSA_ILi8EEENSA_ILi128EEEEEENS5_IJS16_SC_EEEEEEEvNS4_8identityENS4_23SM90_TMA_LOAD_MULTICASTES1A_vS1B_EENS_8epilogue10collective6detail29Sm90TmaWarpSpecializedAdapterINS1F_15DefaultEpilogueIaSK_SK_NS1E_6thread17LinearCombinationIaLi1EiiLNS1J_9ScaleType4KindE0ELNS_15FloatRoundStyleE2EaEENS1_15EpilogueDefaultEEEEEvvEEEEvNT_6ParamsE,(.L_x_299 - _ZN7cutlass13device_kernelINS_4gemm6kernel13GemmUniversalIN4cute5tupleIJiiiiEEENS1_10collective13CollectiveMmaINS1_34MainloopSm90TmaGmmaWarpSpecializedILi3ENS5_IJNS4_1CILi2EEENSA_ILi1EEESC_EEENS1_32KernelTmaWarpSpecializedPingpongEEENS5_IJNSA_ILi64EEENSA_ILi224EEENSA_ILi256EEEEEEaNS5_IJlSC_lEEEaSK_NS4_8TiledMMAINS4_8MMA_AtomIJNS4_4SM904GMMA26MMA_64x32x32_S32S8S8_SS_TNEEEENS4_6LayoutINS5_IJSC_SC_SC_EEENS5_IJNSA_ILi0EEEST_ST_EEEEENS5_IJNS4_10UnderscoreESW_SW_EEEEENS4_13SM90_TMA_LOADENS4_14ComposedLayoutINS4_7SwizzleILi3ELi4ELi3EEENS4_18smem_ptr_flag_bitsILi8EEENSR_INS5_IJNSA_ILi8EEENSA_ILi128EEEEEENS5_IJS16_SC_EEEEEEEvNS4_8identityENS4_23SM90_TMA_LOAD_MULTICASTES1A_vS1B_EENS_8epilogue10collective6detail29Sm90TmaWarpSpecializedAdapterINS1F_15DefaultEpilogueIaSK_SK_NS1E_6thread17LinearCombinationIaLi1EiiLNS1J_9ScaleType4KindE0ELNS_15FloatRoundStyleE2EaEENS1_15EpilogueDefaultEEEEEvvEEEEvNT_6ParamsE)
        .other          _ZN7cutlass13device_kernelINS_4gemm6kernel13GemmUniversalIN4cute5tupleIJiiiiEEENS1_10collective13CollectiveMmaINS1_34MainloopSm90TmaGmmaWarpSpecializedILi3ENS5_IJNS4_1CILi2EEENSA_ILi1EEESC_EEENS1_32KernelTmaWarpSpecializedPingpongEEENS5_IJNSA_ILi64EEENSA_ILi224EEENSA_ILi256EEEEEEaNS5_IJlSC_lEEEaSK_NS4_8TiledMMAINS4_8MMA_AtomIJNS4_4SM904GMMA26MMA_64x32x32_S32S8S8_SS_TNEEEENS4_6LayoutINS5_IJSC_SC_SC_EEENS5_IJNSA_ILi0EEEST_ST_EEEEENS5_IJNS4_10UnderscoreESW_SW_EEEEENS4_13SM90_TMA_LOADENS4_14ComposedLayoutINS4_7SwizzleILi3ELi4ELi3EEENS4_18smem_ptr_flag_bitsILi8EEENSR_INS5_IJNSA_ILi8EEENSA_ILi128EEEEEENS5_IJS16_SC_EEEEEEEvNS4_8identityENS4_23SM90_TMA_LOAD_MULTICASTES1A_vS1B_EENS_8epilogue10collective6detail29Sm90TmaWarpSpecializedAdapterINS1F_15DefaultEpilogueIaSK_SK_NS1E_6thread17LinearCombinationIaLi1EiiLNS1J_9ScaleType4KindE0ELNS_15FloatRoundStyleE2EaEENS1_15EpilogueDefaultEEEEEvvEEEEvNT_6ParamsE,@"STO_CUDA_ENTRY STV_DEFAULT"
_ZN7cutlass13device_kernelINS_4gemm6kernel13GemmUniversalIN4cute5tupleIJiiiiEEENS1_10collective13CollectiveMmaINS1_34MainloopSm90TmaGmmaWarpSpecializedILi3ENS5_IJNS4_1CILi2EEENSA_ILi1EEESC_EEENS1_32KernelTmaWarpSpecializedPingpongEEENS5_IJNSA_ILi64EEENSA_ILi224EEENSA_ILi256EEEEEEaNS5_IJlSC_lEEEaSK_NS4_8TiledMMAINS4_8MMA_AtomIJNS4_4SM904GMMA26MMA_64x32x32_S32S8S8_SS_TNEEEENS4_6LayoutINS5_IJSC_SC_SC_EEENS5_IJNSA_ILi0EEEST_ST_EEEEENS5_IJNS4_10UnderscoreESW_SW_EEEEENS4_13SM90_TMA_LOADENS4_14ComposedLayoutINS4_7SwizzleILi3ELi4ELi3EEENS4_18smem_ptr_flag_bitsILi8EEENSR_INS5_IJNSA_ILi8EEENSA_ILi128EEEEEENS5_IJS16_SC_EEEEEEEvNS4_8identityENS4_23SM90_TMA_LOAD_MULTICASTES1A_vS1B_EENS_8epilogue10collective6detail29Sm90TmaWarpSpecializedAdapterINS1F_15DefaultEpilogueIaSK_SK_NS1E_6thread17LinearCombinationIaLi1EiiLNS1J_9ScaleType4KindE0ELNS_15FloatRoundStyleE2EaEENS1_15EpilogueDefaultEEEEEvvEEEEvNT_6ParamsE:
[----:B------:R-:W0:Y:S02]  /*0000*/  LDC R1, c[0x0][0x28] ;  /* 0x00000a00ff017b82 */ /* 0x000e240000000800 */
[----:B0-----:R-:W-:Y:S01]  /*0010*/  VIADD R1, R1, 0xfffffff8 ;  /* 0xfffffff801017836 */ /* 0x001fe20000000000 */
[----:B------:R-:W0:Y:S01]  /*0020*/  S2R R4, SR_TID.X ;  /* 0x0000000000047919 */ /* 0x000e220000002100 */
[----:B------:R-:W-:Y:S01]  /*0030*/  ELECT P0, URZ, PT ;  /* 0x00000000003f782f */ /* 0x000fe20003800000 */
[----:B------:R-:W-:Y:S01]  /*0040*/  BSSY B0, `(.L_x_0) ;  /* 0x000000f000007945 */ /* 0x000fe20003800000 */
[--C-:B0-----:R-:W-:Y:S02]  /*0050*/  SHF.R.U32.HI R2, RZ, 0x5, R4.reuse ;  /* 0x00000005ff027819 */ /* 0x101fe40000011604 */
[----:B------:R-:W-:-:S03]  /*0060*/  SHF.R.U32.HI R7, RZ, 0x7, R4 ;  /* 0x00000007ff077819 */ /* 0x000fc60000011604 */
[----:B------:R-:W0:Y:S04]  /*0070*/  SHFL.IDX PT, R5, R2, RZ, 0x1f ;  /* 0x00001fff02057589 */ /* 0x000e2800000e0000 */
[----:B------:R1:W2:Y:S01]  /*0080*/  SHFL.IDX PT, R10, R7, RZ, 0x1f ;  /* 0x00001fff070a7589 */ /* 0x0002a200000e0000 */
[----:B0-----:R-:W-:-:S13]  /*0090*/  ISETP.NE.OR P0, PT, R5, RZ, !P0 ;  /* 0x000000ff0500720c */ /* 0x001fda0004705670 */
[----:B-12---:R-:W-:Y:S05]  /*00a0*/  @P0 BRA `(.L_x_1) ;  /* 0x0000000000200947 */ /* 0x006fea0003800000 */
[----:B------:R-:W-:Y:S02]  /*00b0*/  ULDC.64 UR4, c[0x0][0x198] ;  /* 0x0000660000047ab9 */ /* 0x000fe40000000a00 */
[----:B------:R-:W-:Y:S02]  /*00c0*/  UIADD3 UR6, UP0, UR4, 0xf0, URZ ;  /* 0x000000f004067890 */ /* 0x000fe4000ff1e03f */
[----:B------:R-:W-:Y:S02]  /*00d0*/  UIADD3 UR4, UP1, UR4, 0x1f0, URZ ;  /* 0x000001f004047890 */ /* 0x000fe4000ff3e03f */
[----:B------:R-:W-:Y:S02]  /*00e0*/  UIADD3.X UR7, URZ, UR5, URZ, UP0, !UPT ;  /* 0x000000053f077290 */ /* 0x000fe400087fe43f */
[----:B------:R-:W-:-:S07]  /*00f0*/  UIADD3.X UR5, URZ, UR5, URZ, UP1, !UPT ;  /* 0x000000053f057290 */ /* 0x000fce0008ffe43f */
[----:B------:R0:W-:Y:S02]  /*0100*/  UTMACCTL.PF [UR6] ;  /* 0x00000000060079b9 */ /* 0x0001e40008040000 */
[----:B------:R0:W-:Y:S02]  /*0110*/  UTMACCTL.PF [UR4] ;  /* 0x00000000040079b9 */ /* 0x0001e40008040000 */
[----:B0-----:R-:W-:Y:S01]  /*0120*/  NOP ;  /* 0x0000000000007918 */ /* 0x001fe20000000000 */
.L_x_1:
[----:B------:R-:W-:Y:S05]  /*0130*/  BSYNC B0 ;  /* 0x0000000000007941 */ /* 0x000fea0003800000 */
.L_x_0:
[----:B------:R-:W0:Y:S01]  /*0140*/  SHFL.IDX PT, R8, R2, RZ, 0x1f ;  /* 0x00001fff02087589 */ /* 0x000e2200000e0000 */
[----:B------:R-:W-:-:S04]  /*0150*/  SHF.R.S32.HI R3, RZ, 0x1f, R4 ;  /* 0x0000001fff037819 */ /* 0x000fc80000011404 */
[----:B------:R-:W-:Y:S02]  /*0160*/  LEA.HI R3, R3, R4, RZ, 0x7 ;  /* 0x0000000403037211 */ /* 0x000fe400078f38ff */
[----:B0-----:R-:W-:-:S13]  /*0170*/  ISETP.NE.AND P0, PT, R8, RZ, PT ;  /* 0x000000ff0800720c */ /* 0x001fda0003f05270 */
[----:B------:R-:W-:Y:S05]  /*0180*/  @P0 BRA `(.L_x_2) ;  /* 0x0000000000500947 */ /* 0x000fea0003800000 */
[----:B------:R-:W0:Y:S01]  /*0190*/  S2UR UR8, SR_CgaCtaId ;  /* 0x00000000000879c3 */ /* 0x000e220000008800 */
[----:B------:R-:W-:Y:S01]  /*01a0*/  UMOV UR4, 0x400 ;  /* 0x0000040000047882 */ /* 0x000fe20000000000 */
[----:B------:R-:W-:Y:S01]  /*01b0*/  UMOV UR5, 0x1 ;  /* 0x0000000100057882 */ /* 0x000fe20000000000 */
[----:B------:R-:W-:Y:S01]  /*01c0*/  UMOV UR6, 0x2 ;  /* 0x0000000200067882 */ /* 0x000fe20000000000 */
[----:B------:R-:W-:Y:S01]  /*01d0*/  ELECT P0, URZ, PT ;  /* 0x00000000003f782f */ /* 0x000fe20003800000 */
[----:B------:R-:W-:-:S04]  /*01e0*/  UIADD3 UR6, -UR6, 0x100000, URZ ;  /* 0x0010000006067890 */ /* 0x000fc8000fffe13f */
[----:B------:R-:W-:Y:S02]  /*01f0*/  USHF.L.U32 UR7, UR6, 0xb, URZ ;  /* 0x0000000b06077899 */ /* 0x000fe4000800063f */
[----:B------:R-:W-:Y:S02]  /*0200*/  USHF.L.U32 UR6, UR6, 0x1, URZ ;  /* 0x0000000106067899 */ /* 0x000fe4000800063f */
[----:B0-----:R-:W-:Y:S02]  /*0210*/  ULEA UR8, UR8, UR4, 0x18 ;  /* 0x0000000408087291 */ /* 0x001fe4000f8ec03f */
[----:B------:R-:W-:-:S04]  /*0220*/  UIADD3 UR4, -UR5, 0x100000, URZ ;  /* 0x0010000005047890 */ /* 0x000fc8000fffe13f */
[----:B------:R-:W-:Y:S02]  /*0230*/  USHF.L.U32 UR5, UR4, 0xb, URZ ;  /* 0x0000000b04057899 */ /* 0x000fe4000800063f */
[----:B------:R-:W-:Y:S01]  /*0240*/  USHF.L.U32 UR4, UR4, 0x1, URZ ;  /* 0x0000000104047899 */ /* 0x000fe2000800063f */
[----:B------:R-:W0:Y:S11]  /*0250*/  FENCE.VIEW.ASYNC.S ;  /* 0x00000000000073c6 */ /* 0x000e360000000000 */
[----:B0-----:R0:W1:Y:S01]  /*0260*/  SYNCS.EXCH.64 URZ, [UR8], UR4 ;  /* 0x00000004083f75b2 */ /* 0x0010620008000100 */
[----:B------:R0:W2:Y:S01]  /*0270*/  SYNCS.EXCH.64 URZ, [UR8+0x18], UR6 ;  /* 0x00001806083f75b2 */ /* 0x0000a20008000100 */
[----:B------:R0:W3:Y:S01]  /*0280*/  SYNCS.EXCH.64 URZ, [UR8+0x8], UR4 ;  /* 0x00000804083f75b2 */ /* 0x0000e20008000100 */
[----:B------:R0:W4:Y:S01]  /*0290*/  SYNCS.EXCH.64 URZ, [UR8+0x20], UR6 ;  /* 0x00002006083f75b2 */ /* 0x0001220008000100 */
[----:B------:R0:W0:Y:S01]  /*02a0*/  SYNCS.EXCH.64 URZ, [UR8+0x10], UR4 ;  /* 0x00001004083f75b2 */ /* 0x0000220008000100 */
[----:B------:R0:W0:Y:S01]  /*02b0*/  SYNCS.EXCH.64 URZ, [UR8+0x28], UR6 ;  /* 0x00002806083f75b2 */ /* 0x0000220008000100 */
[----:B------:R-:W-:Y:S01]  /*02c0*/  NOP ;  /* 0x0000000000007918 */ /* 0x000fe20000000000 */
.L_x_2:
[----:B------:R-:W5:Y:S01]  /*02d0*/  SHFL.IDX PT, R13, R2, RZ, 0x1f ;  /* 0x00001fff020d7589 */ /* 0x000f6200000e0000 */
[----:B------:R-:W1:Y:S01]  /*02e0*/  S2UR UR12, SR_CTAID.X ;  /* 0x00000000000c79c3 */ /* 0x000e620000002500 */
[----:B------:R-:W-:Y:S02]  /*02f0*/  LOP3.LUT R3, R3, 0xffffff80, RZ, 0xc0, !PT ;  /* 0xffffff8003037812 */ /* 0x000fe400078ec0ff */
[----:B------:R-:W-:Y:S01]  /*0300*/  ELECT P0, URZ, PT ;  /* 0x00000000003f782f */ /* 0x000fe20003800000 */
[----:B------:R2:W3:Y:S01]  /*0310*/  SHFL.IDX PT, R12, R2, RZ, 0x1f ;  /* 0x00001fff020c7589 */ /* 0x0004e200000e0000 */
[----:B------:R-:W-:Y:S01]  /*0320*/  ELECT P1, URZ, PT ;  /* 0x00000000003f782f */ /* 0x000fe20003820000 */
[----:B------:R-:W-:Y:S01]  /*0330*/  NOP ;  /* 0x0000000000007918 */ /* 0x000fe20000000000 */
[----:B------:R-:W-:Y:S01]  /*0340*/  IMAD.IADD R3, R4, 0x1, -R3 ;  /* 0x0000000104037824 */ /* 0x000fe200078e0a03 */
[----:B------:R-:W4:Y:S01]  /*0350*/  S2R R6, SR_CTAID.Y ;  /* 0x0000000000067919 */ /* 0x000f220000002600 */
[----:B0-----:R-:W-:Y:S01]  /*0360*/  ULDC UR4, c[0x0][0x150] ;  /* 0x0000540000047ab9 */ /* 0x001fe20000000800 */
[----:B------:R-:W0:Y:S01]  /*0370*/  LDC R14, c[0x0][0x144] ;  /* 0x00005100ff0e7b82 */ /* 0x000e220000000800 */
[----:B------:R-:W-:Y:S01]  /*0380*/  UMOV UR11, 0x80 ;  /* 0x00000080000b7882 */ /* 0x000fe20000000000 */
[----:B------:R-:W-:Y:S01]  /*0390*/  SHF.R.S32.HI R0, RZ, 0x1f, R3 ;  /* 0x0000001fff007819 */ /* 0x000fe20000011403 */
[----:B------:R-:W-:Y:S01]  /*03a0*/  NOP ;  /* 0x0000000000007918 */ /* 0x000fe20000000000 */
[C---:B------:R-:W-:Y:S01]  /*03b0*/  VIADD R35, R10.reuse, 0xffffffff ;  /* 0xffffffff0a237836 */ /* 0x040fe20000000000 */
[----:B------:R-:W-:Y:S01]  /*03c0*/  ISETP.NE.AND P4, PT, R10, RZ, PT ;  /* 0x000000ff0a00720c */ /* 0x000fe20003f85270 */
[----:B------:R-:W-:Y:S01]  /*03d0*/  IMAD.MOV.U32 R138, RZ, RZ, 0x1 ;  /* 0x00000001ff8a7424 */ /* 0x000fe200078e00ff */
[----:B------:R-:W-:Y:S01]  /*03e0*/  LEA.HI R9, R0, R3, RZ, 0x3 ;  /* 0x0000000300097211 */ /* 0x000fe200078f18ff */
[----:B------:R-:W0:Y:S01]  /*03f0*/  LDC R15, c[0x0][0x140] ;  /* 0x00005000ff0f7b82 */ /* 0x000e220000000800 */
[----:B------:R-:W-:-:S02]  /*0400*/  ISETP.GE.U32.AND P6, PT, R35, 0x2, PT ;  /* 0x000000022300780c */ /* 0x000fc40003fc6070 */
[--C-:B------:R-:W-:Y:S02]  /*0410*/  SHF.R.S32.HI R11, RZ, 0x3, R9.reuse ;  /* 0x00000003ff0b7819 */ /* 0x100fe40000011409 */
[----:B--2---:R-:W-:Y:S02]  /*0420*/  SHF.R.S32.HI R2, RZ, 0x1f, R9 ;  /* 0x0000001fff027819 */ /* 0x004fe40000011409 */
[----:B------:R-:W-:Y:S01]  /*0430*/  SHF.R.S32.HI R9, RZ, 0x1f, R8 ;  /* 0x0000001fff097819 */ /* 0x000fe20000011408 */
[----:B------:R-:W2:Y:S01]  /*0440*/  LDC R25, c[0x0][0x148] ;  /* 0x00005200ff197b82 */ /* 0x000ea20000000800 */
[----:B-----5:R-:W-:Y:S02]  /*0450*/  ISETP.NE.OR P0, PT, R13, RZ, !P0 ;  /* 0x000000ff0d00720c */ /* 0x020fe40004705670 */
[----:B-1----:R-:W-:Y:S02]  /*0460*/  I2FP.F32.U32 R13, UR12 ;  /* 0x0000000c000d7c45 */ /* 0x002fe40008201000 */
[----:B------:R-:W-:-:S02]  /*0470*/  LEA.HI R2, R2, R11, RZ, 0x2 ;  /* 0x0000000b02027211 */ /* 0x000fc400078f10ff */
[----:B------:R-:W-:Y:S01]  /*0480*/  LEA.HI R9, R9, R8, RZ, 0x2 ;  /* 0x0000000809097211 */ /* 0x000fe200078f10ff */
[----:B------:R-:W-:Y:S01]  /*0490*/  FMUL R13, R13, UR4 ;  /* 0x000000040d0d7c20 */ /* 0x000fe20008400000 */
[----:B---3--:R-:W-:Y:S01]  /*04a0*/  ISETP.NE.OR P1, PT, R12, RZ, !P1 ;  /* 0x000000ff0c00720c */ /* 0x008fe20004f25670 */
[----:B------:R-:W-:Y:S01]  /*04b0*/  ULDC UR4, c[0x0][0x154] ;  /* 0x0000550000047ab9 */ /* 0x000fe20000000800 */
[----:B------:R-:W-:Y:S02]  /*04c0*/  LOP3.LUT R12, R2, 0xfffffffc, RZ, 0xc0, !PT ;  /* 0xfffffffc020c7812 */ /* 0x000fe400078ec0ff */
[----:B------:R-:W-:Y:S01]  /*04d0*/  LOP3.LUT R9, R9, 0x3ffffffc, RZ, 0xc0, !PT ;  /* 0x3ffffffc09097812 */ /* 0x000fe200078ec0ff */
[----:B------:R-:W1:Y:S01]  /*04e0*/  F2I.U32.TRUNC.NTZ R13, R13 ;  /* 0x0000000d000d7305 */ /* 0x000e62000020f000 */
[----:B------:R-:W-:Y:S01]  /*04f0*/  VOTEU.ALL UP1, P0 ;  /* 0x00000000003f7886 */ /* 0x000fe20000020000 */
[----:B------:R-:W-:Y:S01]  /*0500*/  IMAD.IADD R12, R11, 0x1, -R12 ;  /* 0x000000010b0c7824 */ /* 0x000fe200078e0a0c */
[----:B----4-:R-:W-:Y:S01]  /*0510*/  I2FP.F32.U32 R11, R6 ;  /* 0x00000006000b7245 */ /* 0x010fe20000201000 */
[----:B------:R-:W-:Y:S01]  /*0520*/  IMAD.IADD R9, R8, 0x1, -R9 ;  /* 0x0000000108097824 */ /* 0x000fe200078e0a09 */
[----:B------:R-:W-:Y:S01]  /*0530*/  SHF.R.S32.HI R2, RZ, 0x1f, R5 ;  /* 0x0000001fff027819 */ /* 0x000fe20000011405 */
[----:B------:R-:W3:Y:S01]  /*0540*/  @!UP1 S2UR UR7, SR_CgaCtaId ;  /* 0x00000000000799c3 */ /* 0x000ee20000008800 */
[----:B------:R-:W-:Y:S01]  /*0550*/  @!UP1 UMOV UR6, 0x400 ;  /* 0x0000040000069882 */ /* 0x000fe20000000000 */
[----:B------:R-:W-:Y:S01]  /*0560*/  IMAD R9, R9, 0x4, R12 ;  /* 0x0000000409097824 */ /* 0x000fe200078e020c */
[----:B------:R-:W-:Y:S01]  /*0570*/  VOTEU.ALL UP2, P1 ;  /* 0x00000000003f7886 */ /* 0x000fe20000840000 */
[----:B------:R-:W-:Y:S01]  /*0580*/  FMUL R11, R11, UR4 ;  /* 0x000000040b0b7c20 */ /* 0x000fe20008400000 */
[----:B------:R-:W-:Y:S01]  /*0590*/  LEA.HI R2, R2, R5, RZ, 0x2 ;  /* 0x0000000502027211 */ /* 0x000fe200078f10ff */
[----:B------:R-:W-:Y:S01]  /*05a0*/  UMOV UR4, 0x20 ;  /* 0x0000002000047882 */ /* 0x000fe20000000000 */
[----:B------:R-:W-:Y:S01]  /*05b0*/  LEA.HI R8, R9, R9, RZ, 0x1 ;  /* 0x0000000909087211 */ /* 0x000fe200078f08ff */
[----:B------:R-:W4:Y:S01]  /*05c0*/  @!UP2 S2UR UR10, SR_CgaCtaId ;  /* 0x00000000000aa9c3 */ /* 0x000f220000008800 */
[----:B-1----:R-:W-:Y:S01]  /*05d0*/  IMAD.MOV R13, RZ, RZ, -R13 ;  /* 0x000000ffff0d7224 */ /* 0x002fe200078e0a0d */
[----:B------:R-:W1:Y:S01]  /*05e0*/  F2I.U32.TRUNC.NTZ R11, R11 ;  /* 0x0000000b000b7305 */ /* 0x000e62000020f000 */
[----:B------:R-:W-:Y:S01]  /*05f0*/  LOP3.LUT R8, R8, 0xfffffffe, RZ, 0xc0, !PT ;  /* 0xfffffffe08087812 */ /* 0x000fe200078ec0ff */
[----:B------:R-:W-:-:S04]  /*0600*/  @!UP1 UIADD3 UR4, -UR4, 0x100000, URZ ;  /* 0x0010000004049890 */ /* 0x000fc8000fffe13f */
[----:B------:R-:W-:Y:S02]  /*0610*/  @!UP1 USHF.L.U32 UR5, UR4, 0xb, URZ ;  /* 0x0000000b04059899 */ /* 0x000fe4000800063f */
[----:B------:R-:W-:Y:S01]  /*0620*/  @!UP1 USHF.L.U32 UR4, UR4, 0x1, URZ ;  /* 0x0000000104049899 */ /* 0x000fe2000800063f */
[----:B0-----:R-:W-:Y:S01]  /*0630*/  IMAD R21, R14, R13, UR12 ;  /* 0x0000000c0e157e24 */ /* 0x001fe2000f8e020d */
[----:B------:R-:W-:Y:S01]  /*0640*/  LOP3.LUT R2, R2, 0xfffffffc, RZ, 0xc0, !PT ;  /* 0xfffffffc02027812 */ /* 0x000fe200078ec0ff */
[----:B------:R-:W-:Y:S01]  /*0650*/  @!UP2 UMOV UR9, 0x400 ;  /* 0x000004000009a882 */ /* 0x000fe20000000000 */
[----:B------:R-:W-:Y:S01]  /*0660*/  IMAD.IADD R8, R9, 0x1, -R8 ;  /* 0x0000000109087824 */ /* 0x000fe200078e0a08 */
[----:B------:R-:W-:Y:S01]  /*0670*/  VOTEU.ALL UP3, P1 ;  /* 0x00000000003f7886 */ /* 0x000fe20000860000 */
[----:B------:R-:W-:Y:S01]  /*0680*/  VOTEU.ALL UP4, P1 ;  /* 0x00000000003f7886 */ /* 0x000fe20000880000 */
[----:B------:R-:W-:Y:S01]  /*0690*/  IMAD.IADD R5, R5, 0x1, -R2 ;  /* 0x0000000105057824 */ /* 0x000fe200078e0a02 */
[----:B------:R-:W-:Y:S01]  /*06a0*/  VOTEU.ALL UP5, P1 ;  /* 0x00000000003f7886 */ /* 0x000fe200008a0000 */
[----:B------:R-:W-:Y:S01]  /*06b0*/  ISETP.NE.AND P3, PT, R8, R21, PT ;  /* 0x000000150800720c */ /* 0x000fe20003f65270 */
[----:B------:R-:W-:Y:S01]  /*06c0*/  IMAD.SHL.U32 R2, R9, 0x4, RZ ;  /* 0x0000000409027824 */ /* 0x000fe200078e00ff */
[----:B------:R-:W-:Y:S01]  /*06d0*/  ISETP.EQ.U32.AND P2, PT, R15, 0x1, PT ;  /* 0x000000010f00780c */ /* 0x000fe20003f42070 */
[----:B---3--:R-:W-:Y:S01]  /*06e0*/  @!UP1 ULEA UR8, UR7, UR6, 0x18 ;  /* 0x0000000607089291 */ /* 0x008fe2000f8ec03f */
[----:B-1----:R-:W-:Y:S01]  /*06f0*/  IMAD.MOV R20, RZ, RZ, -R11 ;  /* 0x000000ffff147224 */ /* 0x002fe200078e0a0b */
[----:B------:R-:W-:-:S04]  /*0700*/  @!UP2 UIADD3 UR6, -UR11, 0x100000, URZ ;  /* 0x001000000b06a890 */ /* 0x000fc8000fffe13f */
[----:B------:R-:W-:Y:S02]  /*0710*/  @!UP2 USHF.L.U32 UR7, UR6, 0xb, URZ ;  /* 0x0000000b0607a899 */ /* 0x000fe4000800063f */
[----:B------:R-:W-:Y:S01]  /*0720*/  @!UP2 USHF.L.U32 UR6, UR6, 0x1, URZ ;  /* 0x000000010606a899 */ /* 0x000fe2000800063f */
[----:B------:R-:W-:Y:S01]  /*0730*/  LOP3.LUT R139, R9, 0xc, R2, 0x78, !PT ;  /* 0x0000000c098b7812 */ /* 0x000fe200078e7802 */
[----:B------:R-:W-:Y:S01]  /*0740*/  VOTEU.ALL UP0, P0 ;  /* 0x00000000003f7886 */ /* 0x000fe20000000000 */
[----:B------:R-:W-:Y:S01]  /*0750*/  VOTEU.ALL UP1, P0 ;  /* 0x00000000003f7886 */ /* 0x000fe20000020000 */
[----:B--2---:R-:W-:Y:S01]  /*0760*/  IMAD R9, R25, R20, R6 ;  /* 0x0000001419097224 */ /* 0x004fe200078e0206 */
[----:B------:R-:W-:Y:S01]  /*0770*/  LOP3.LUT P0, RZ, R3, 0x7, RZ, 0xc0, !PT ;  /* 0x0000000703ff7812 */ /* 0x000fe2000780c0ff */
[----:B----4-:R-:W-:Y:S01]  /*0780*/  @!UP2 ULEA UR9, UR10, UR9, 0x18 ;  /* 0x000000090a09a291 */ /* 0x010fe2000f8ec03f */
[----:B------:R0:W1:Y:S01]  /*0790*/  SHFL.IDX PT, R14, R7, RZ, 0x1f ;  /* 0x00001fff070e7589 */ /* 0x00006200000e0000 */
[----:B------:R-:W-:Y:S01]  /*07a0*/  VOTEU.ALL UP2, P1 ;  /* 0x00000000003f7886 */ /* 0x000fe20000840000 */
[----:B------:R-:W-:-:S02]  /*07b0*/  @P3 LEA.HI R2, R139, R139, RZ, 0x1 ;  /* 0x0000008b8b023211 */ /* 0x000fc400078f08ff */
[----:B------:R-:W2:Y:S02]  /*07c0*/  FENCE.VIEW.ASYNC.S ;  /* 0x00000000000073c6 */ /* 0x000ea40000000000 */
[----:B--2---:R0:W2:Y:S01]  /*07d0*/  @!UP0 SYNCS.EXCH.64 URZ, [UR8+0x60], UR4 ;  /* 0x00006004083f85b2 */ /* 0x0040a20008000100 */
[C---:B------:R-:W-:Y:S02]  /*07e0*/  ISETP.NE.AND P1, PT, R5.reuse, 0x3, PT ;  /* 0x000000030500780c */ /* 0x040fe40003f25270 */
[----:B------:R-:W-:Y:S02]  /*07f0*/  @P3 SHF.R.S32.HI R2, RZ, 0x1, R2 ;  /* 0x00000001ff023819 */ /* 0x000fe40000011402 */
[----:B------:R-:W-:Y:S02]  /*0800*/  ISETP.EQ.OR P1, PT, R5, RZ, !P1 ;  /* 0x000000ff0500720c */ /* 0x000fe40004f22670 */
[----:B------:R-:W-:Y:S02]  /*0810*/  @P3 ISETP.NE.AND P5, PT, R2, R9, PT ;  /* 0x000000090200320c */ /* 0x000fe40003fa5270 */
[----:B------:R-:W-:-:S02]  /*0820*/  ISETP.LT.U32.AND P0, PT, R139, 0x2, !P0 ;  /* 0x000000028b00780c */ /* 0x000fc40004701070 */
[----:B------:R-:W-:Y:S02]  /*0830*/  ISETP.EQ.AND P1, PT, R10, RZ, P1 ;  /* 0x000000ff0a00720c */ /* 0x000fe40000f22270 */
[----:B------:R-:W-:Y:S02]  /*0840*/  SEL R9, RZ, 0x1, !P0 ;  /* 0x00000001ff097807 */ /* 0x000fe40004000000 */
[----:B------:R-:W-:Y:S01]  /*0850*/  @P3 SEL R138, RZ, 0x1, P5 ;  /* 0x00000001ff8a3807 */ /* 0x000fe20002800000 */
[----:B------:R0:W3:Y:S01]  /*0860*/  @!UP1 SYNCS.EXCH.64 URZ, [UR8+0x68], UR4 ;  /* 0x00006804083f95b2 */ /* 0x0000e20008000100 */
[----:B------:R-:W-:Y:S01]  /*0870*/  NOP ;  /* 0x0000000000007918 */ /* 0x000fe20000000000 */
[----:B------:R-:W-:Y:S02]  /*0880*/  SEL R16, RZ, 0x1, !P1 ;  /* 0x00000001ff107807 */ /* 0x000fe40004800000 */
[----:B------:R-:W-:Y:S02]  /*0890*/  LOP3.LUT R138, R138, R9, RZ, 0xc0, !PT ;  /* 0x000000098a8a7212 */ /* 0x000fe400078ec0ff */
[----:B------:R-:W-:Y:S01]  /*08a0*/  SEL R16, R16, 0x2, P6 ;  /* 0x0000000210107807 */ /* 0x000fe20003000000 */
[----:B------:R0:W4:Y:S01]  /*08b0*/  @!UP2 SYNCS.EXCH.64 URZ, [UR9+0x40], UR6 ;  /* 0x00004006093fa5b2 */ /* 0x0001220008000100 */
[----:B------:R0:W0:Y:S01]  /*08c0*/  @!UP3 SYNCS.EXCH.64 URZ, [UR9+0x48], UR6 ;  /* 0x00004806093fb5b2 */ /* 0x0000220008000100 */
[----:B------:R0:W0:Y:S01]  /*08d0*/  @!UP4 SYNCS.EXCH.64 URZ, [UR9+0x50], UR6 ;  /* 0x00005006093fc5b2 */ /* 0x0000220008000100 */
[----:B------:R0:W0:Y:S01]  /*08e0*/  @!UP5 SYNCS.EXCH.64 URZ, [UR9+0x58], UR6 ;  /* 0x00005806093fd5b2 */ /* 0x0000220008000100 */
[----:B------:R-:W-:Y:S01]  /*08f0*/  NOP ;  /* 0x0000000000007918 */ /* 0x000fe20000000000 */
[----:B-12---:R-:W-:Y:S05]  /*0900*/  @!P2 BRA `(.L_x_3) ;  /* 0x000000000008a947 */ /* 0x006fea0003800000 */
[----:B0--34-:R-:W-:Y:S01]  /*0910*/  UCGABAR_ARV ;  /* 0x00000000000079c7 */ /* 0x019fe20008000000 */
[----:B------:R-:W-:Y:S05]  /*0920*/  BRA `(.L_x_4) ;  /* 0x0000000000047947 */ /* 0x000fea0003800000 */
.L_x_3:
[----:B0--34-:R-:W-:Y:S01]  /*0930*/  NOP ;  /* 0x0000000000007918 */ /* 0x019fe20000000000 */
.L_x_4:
[----:B------:R-:W-:Y:S01]  /*0940*/  ULDC.64 UR4, c[0x0][0x598] ;  /* 0x0001660000047ab9 */ /* 0x000fe20000000a00 */
[----:B------:R-:W-:Y:S01]  /*0950*/  ULDC.64 UR44, c[0x0][0x208] ;  /* 0x00008200002c7ab9 */ /* 0x000fe20000000a00 */
[----:B------:R-:W-:-:S04]  /*0960*/  ISETP.NE.U32.AND P0, PT, RZ, UR4, PT ;  /* 0x00000004ff007c0c */ /* 0x000fc8000bf05070 */
[----:B------:R-:W-:-:S13]  /*0970*/  ISETP.NE.AND.EX P0, PT, RZ, UR5, PT, P0 ;  /* 0x00000005ff007c0c */ /* 0x000fda000bf05300 */
[----:B------:R-:W-:Y:S05]  /*0980*/  @!P0 BRA `(.L_x_5) ;  /* 0x00000000001c8947 */ /* 0x000fea0003800000 */
[----:B------:R-:W0:Y:S02]  /*0990*/  LDC.64 R8, c[0x0][0x598] ;  /* 0x00016600ff087b82 */ /* 0x000e240000000a00 */
[----:B0-----:R-:W2:Y:S02]  /*09a0*/  LDG.E.64 R8, desc[UR44][R8.64] ;  /* 0x0000002c08087981 */ /* 0x001ea4000c1e1b00 */
[----:B--2---:R-:W-:-:S04]  /*09b0*/  ISETP.NE.U32.AND P0, PT, R8, RZ, PT ;  /* 0x000000ff0800720c */ /* 0x004fc80003f05070 */
[----:B------:R-:W-:-:S13]  /*09c0*/  ISETP.NE.AND.EX P0, PT, R9, RZ, PT, P0 ;  /* 0x000000ff0900720c */ /* 0x000fda0003f05300 */
[----:B------:R-:W-:Y:S05]  /*09d0*/  @!P0 BRA `(.L_x_5) ;  /* 0x0000000000088947 */ /* 0x000fea0003800000 */
[----:B------:R0:W5:Y:S01]  /*09e0*/  LD.E R137, desc[UR44][R8.64] ;  /* 0x0000002c08897980 */ /* 0x000162000c101900 */
[----:B------:R-:W-:Y:S05]  /*09f0*/  BRA `(.L_x_6) ;  /* 0x0000000000247947 */ /* 0x000fea0003800000 */
.L_x_5:
[----:B------:R-:W-:Y:S02]  /*0a00*/  ULDC.64 UR4, c[0x0][0x588] ;  /* 0x0001620000047ab9 */ /* 0x000fe40000000a00 */
[----:B------:R-:W-:-:S04]  /*0a10*/  ISETP.NE.U32.AND P0, PT, RZ, UR4, PT ;  /* 0x00000004ff007c0c */ /* 0x000fc8000bf05070 */
[----:B------:R-:W-:-:S13]  /*0a20*/  ISETP.NE.AND.EX P0, PT, RZ, UR5, PT, P0 ;  /* 0x00000005ff007c0c */ /* 0x000fda000bf05300 */
[----:B------:R-:W-:Y:S05]  /*0a30*/  @!P0 BRA `(.L_x_7) ;  /* 0x00000000000c8947 */ /* 0x000fea0003800000 */
[----:B------:R-:W0:Y:S02]  /*0a40*/  LDC.64 R8, c[0x0][0x588] ;  /* 0x00016200ff087b82 */ /* 0x000e240000000a00 */
[----:B0-----:R1:W5:Y:S01]  /*0a50*/  LDG.E R137, desc[UR44][R8.64] ;  /* 0x0000002c08897981 */ /* 0x001362000c1e1900 */
[----:B------:R-:W-:Y:S05]  /*0a60*/  BRA `(.L_x_6) ;  /* 0x0000000000087947 */ /* 0x000fea0003800000 */
.L_x_7:
[----:B------:R-:W-:Y:S02]  /*0a70*/  ULDC UR4, c[0x0][0x580] ;  /* 0x0001600000047ab9 */ /* 0x000fe40000000800 */
[----:B------:R-:W-:-:S07]  /*0a80*/  IMAD.U32 R137, RZ, RZ, UR4 ;  /* 0x00000004ff897e24 */ /* 0x000fce000f8e00ff */
.L_x_6:
[----:B------:R-:W-:Y:S02]  /*0a90*/  ULDC.64 UR4, c[0x0][0x5a0] ;  /* 0x0001680000047ab9 */ /* 0x000fe40000000a00 */
[----:B------:R-:W-:-:S04]  /*0aa0*/  ISETP.NE.U32.AND P0, PT, RZ, UR4, PT ;  /* 0x00000004ff007c0c */ /* 0x000fc8000bf05070 */
[----:B------:R-:W-:-:S13]  /*0ab0*/  ISETP.NE.AND.EX P0, PT, RZ, UR5, PT, P0 ;  /* 0x00000005ff007c0c */ /* 0x000fda000bf05300 */
[----:B------:R-:W-:Y:S05]  /*0ac0*/  @!P0 BRA `(.L_x_8) ;  /* 0x00000000001c8947 */ /* 0x000fea0003800000 */
[----:B01----:R-:W0:Y:S02]  /*0ad0*/  LDC.64 R8, c[0x0][0x5a0] ;  /* 0x00016800ff087b82 */ /* 0x003e240000000a00 */
[----:B0-----:R-:W2:Y:S02]  /*0ae0*/  LDG.E.64 R8, desc[UR44][R8.64] ;  /* 0x0000002c08087981 */ /* 0x001ea4000c1e1b00 */
[----:B--2---:R-:W-:-:S04]  /*0af0*/  ISETP.NE.U32.AND P0, PT, R8, RZ, PT ;  /* 0x000000ff0800720c */ /* 0x004fc80003f05070 */
[----:B------:R-:W-:-:S13]  /*0b00*/  ISETP.NE.AND.EX P0, PT, R9, RZ, PT, P0 ;  /* 0x000000ff0900720c */ /* 0x000fda0003f05300 */
[----:B------:R-:W-:Y:S05]  /*0b10*/  @!P0 BRA `(.L_x_8) ;  /* 0x0000000000088947 */ /* 0x000fea0003800000 */
[----:B------:R0:W5:Y:S01]  /*0b20*/  LD.E R136, desc[UR44][R8.64] ;  /* 0x0000002c08887980 */ /* 0x000162000c101900 */
[----:B------:R-:W-:Y:S05]  /*0b30*/  BRA `(.L_x_9) ;  /* 0x0000000000247947 */ /* 0x000fea0003800000 */
.L_x_8:
[----:B------:R-:W-:Y:S02]  /*0b40*/  ULDC.64 UR4, c[0x0][0x590] ;  /* 0x0001640000047ab9 */ /* 0x000fe40000000a00 */
[----:B------:R-:W-:-:S04]  /*0b50*/  ISETP.NE.U32.AND P0, PT, RZ, UR4, PT ;  /* 0x00000004ff007c0c */ /* 0x000fc8000bf05070 */
[----:B------:R-:W-:-:S13]  /*0b60*/  ISETP.NE.AND.EX P0, PT, RZ, UR5, PT, P0 ;  /* 0x00000005ff007c0c */ /* 0x000fda000bf05300 */
[----:B------:R-:W-:Y:S05]  /*0b70*/  @!P0 BRA `(.L_x_10) ;  /* 0x00000000000c8947 */ /* 0x000fea0003800000 */
[----:B01----:R-:W0:Y:S02]  /*0b80*/  LDC.64 R8, c[0x0][0x590] ;  /* 0x00016400ff087b82 */ /* 0x003e240000000a00 */
[----:B0-----:R1:W5:Y:S01]  /*0b90*/  LDG.E R136, desc[UR44][R8.64] ;  /* 0x0000002c08887981 */ /* 0x001362000c1e1900 */
[----:B------:R-:W-:Y:S05]  /*0ba0*/  BRA `(.L_x_9) ;  /* 0x0000000000087947 */ /* 0x000fea0003800000 */
.L_x_10:
[----:B------:R-:W-:Y:S02]  /*0bb0*/  ULDC UR4, c[0x0][0x584] ;  /* 0x0001610000047ab9 */ /* 0x000fe40000000800 */
[----:B------:R-:W-:-:S07]  /*0bc0*/  IMAD.U32 R136, RZ, RZ, UR4 ;  /* 0x00000004ff887e24 */ /* 0x000fce000f8e00ff */
.L_x_9:
[----:B------:R-:W2:Y:S01]  /*0bd0*/  LDC R2, c[0x0][0x65c] ;  /* 0x00019700ff027b82 */ /* 0x000ea20000000800 */
[----:B------:R-:W-:Y:S01]  /*0be0*/  ULDC UR6, c[0x0][0x28c] ;  /* 0x0000a30000067ab9 */ /* 0x000fe20000000800 */
[----:B------:R-:W-:Y:S01]  /*0bf0*/  ISETP.NE.AND P0, PT, R10, 0x2, PT ;  /* 0x000000020a00780c */ /* 0x000fe20003f05270 */
[----:B------:R-:W-:Y:S01]  /*0c00*/  UIADD3 UR6, UR6, 0xff, URZ ;  /* 0x000000ff06067890 */ /* 0x000fe2000fffe03f */
[----:B01----:R-:W-:Y:S01]  /*0c10*/  IMAD.U32 R8, RZ, RZ, UR12 ;  /* 0x0000000cff087e24 */ /* 0x003fe2000f8e00ff */
[----:B------:R-:W-:Y:S01]  /*0c20*/  UMOV UR36, URZ ;  /* 0x0000003f00247c82 */ /* 0x000fe20008000000 */
[----:B------:R-:W-:Y:S01]  /*0c30*/  IMAD.MOV.U32 R9, RZ, RZ, RZ ;  /* 0x000000ffff097224 */ /* 0x000fe200078e00ff */
[----:B------:R-:W-:Y:S01]  /*0c40*/  USHF.R.S32.HI UR7, URZ, 0x1f, UR6 ;  /* 0x0000001f3f077899 */ /* 0x000fe20008011406 */
[----:B------:R-:W-:Y:S01]  /*0c50*/  UMOV UR37, URZ ;  /* 0x0000003f00257c82 */ /* 0x000fe20008000000 */
[----:B------:R-:W-:Y:S02]  /*0c60*/  ULDC.64 UR8, c[0x0][0x650] ;  /* 0x0001940000087ab9 */ /* 0x000fe40000000a00 */
[----:B------:R-:W-:-:S04]  /*0c70*/  ULEA.HI UR7, UR7, UR6, URZ, 0x8 ;  /* 0x0000000607077291 */ /* 0x000fc8000f8f403f */
[----:B------:R-:W-:Y:S01]  /*0c80*/  USHF.R.S32.HI UR38, URZ, 0x8, UR7 ;  /* 0x000000083f267899 */ /* 0x000fe20008011407 */
[----:B--2---:R-:W-:-:S13]  /*0c90*/  ISETP.NE.AND P1, PT, R2, 0x1, PT ;  /* 0x000000010200780c */ /* 0x004fda0003f25270 */
[----:B------:R-:W0:Y:S01]  /*0ca0*/  @P1 LDC R19, c[0x0][0x10] ;  /* 0x00000400ff131b82 */ /* 0x000e220000000800 */
[----:B------:R-:W-:Y:S02]  /*0cb0*/  @P1 IMAD.MOV.U32 R7, RZ, RZ, RZ ;  /* 0x000000ffff071224 */ /* 0x000fe400078e00ff */
[----:B------:R-:W-:-:S05]  /*0cc0*/  @P1 IMAD.MOV.U32 R17, RZ, RZ, RZ ;  /* 0x000000ffff111224 */ /* 0x000fca00078e00ff */
[----:B------:R-:W1:Y:S01]  /*0cd0*/  @!P1 LDC R11, c[0x0][0xc] ;  /* 0x00000300ff0b9b82 */ /* 0x000e620000000800 */
[----:B------:R-:W-:Y:S01]  /*0ce0*/  ULDC UR4, c[0x0][0xc] ;  /* 0x0000030000047ab9 */ /* 0x000fe20000000800 */
[----:B------:R-:W-:Y:S02]  /*0cf0*/  ULDC UR5, c[0x0][0x10] ;  /* 0x0000040000057ab9 */ /* 0x000fe40000000800 */
[----:B------:R-:W-:-:S04]  /*0d00*/  UIMAD.WIDE.U32 UR4, UR4, UR5, URZ ;  /* 0x00000005040472a5 */ /* 0x000fc8000f8e003f */
[----:B------:R-:W2:Y:S01]  /*0d10*/  LDC R2, c[0x0][0x14] ;  /* 0x00000500ff027b82 */ /* 0x000ea20000000800 */
[----:B0-----:R-:W-:-:S04]  /*0d20*/  @P1 IMAD.WIDE.U32 R18, R19, UR12, R6 ;  /* 0x0000000c13121c25 */ /* 0x001fc8000f8e0006 */
[----:B------:R-:W-:Y:S02]  /*0d30*/  @P1 IMAD.IADD R17, R19, 0x1, R17 ;  /* 0x0000000113111824 */ /* 0x000fe400078e0211 */
[----:B-1----:R-:W-:-:S04]  /*0d40*/  @!P1 IMAD.WIDE.U32 R8, R6, R11, R8 ;  /* 0x0000000b06089225 */ /* 0x002fc800078e0008 */
[----:B------:R-:W-:Y:S02]  /*0d50*/  @!P1 IMAD.MOV.U32 R18, RZ, RZ, R8 ;  /* 0x000000ffff129224 */ /* 0x000fe400078e0008 */
[----:B------:R-:W-:Y:S02]  /*0d60*/  @!P1 IMAD.MOV.U32 R17, RZ, RZ, R9 ;  /* 0x000000ffff119224 */ /* 0x000fe400078e0009 */
[----:B--2---:R-:W-:-:S04]  /*0d70*/  IMAD.WIDE.U32 R12, R2, UR4, RZ ;  /* 0x00000004020c7c25 */ /* 0x004fc8000f8e00ff */
[----:B------:R-:W-:Y:S01]  /*0d80*/  IMAD R23, R2, UR5, RZ ;  /* 0x0000000502177c24 */ /* 0x000fe2000f8e02ff */
[----:B------:R0:W-:Y:S03]  /*0d90*/  STL.64 [R1], R12 ;  /* 0x0000000c01007387 */ /* 0x0001e60000100a00 */
[----:B------:R-:W-:Y:S01]  /*0da0*/  IMAD.IADD R23, R13, 0x1, R23 ;  /* 0x000000010d177824 */ /* 0x000fe200078e0217 */
[----:B------:R-:W-:Y:S06]  /*0db0*/  @P0 BRA `(.L_x_11) ;  /* 0x0000000000200947 */ /* 0x000fec0003800000 */
[----:B------:R-:W-:Y:S01]  /*0dc0*/  UISETP.GE.U32.AND UP0, UPT, UR38, 0x3, UPT ;  /* 0x000000032600788c */ /* 0x000fe2000bf06070 */
[----:B------:R-:W-:Y:S01]  /*0dd0*/  IADD3 R18, P0, R18, R12, RZ ;  /* 0x0000000c12127210 */ /* 0x000fe20007f1e0ff */
[----:B------:R-:W-:Y:S01]  /*0de0*/  UIMAD.WIDE.U32 UR4, UR38, -0x55555555, URZ ;  /* 0xaaaaaaab260478a5 */ /* 0x000fe2000f8e003f */
[----:B------:R-:W-:-:S03]  /*0df0*/  UMOV UR37, URZ ;  /* 0x0000003f00257c82 */ /* 0x000fc60008000000 */
[----:B------:R-:W-:Y:S01]  /*0e00*/  USHF.R.U32.HI UR4, URZ, 0x1, UR5 ;  /* 0x000000013f047899 */ /* 0x000fe20008011605 */
[----:B------:R-:W-:-:S03]  /*0e10*/  IMAD.X R17, R23, 0x1, R17, P0 ;  /* 0x0000000117117824 */ /* 0x000fc600000e0611 */
[----:B------:R-:W-:Y:S02]  /*0e20*/  UIMAD UR36, UR4, -0x3, UR38 ;  /* 0xfffffffd042478a4 */ /* 0x000fe4000f8e0226 */
[----:B------:R-:W-:-:S12]  /*0e30*/  @UP0 ULOP3.LUT UR37, UR4, 0x1, URZ, 0xc0, !UPT ;  /* 0x0000000104250892 */ /* 0x000fd8000f8ec03f */
.L_x_11:
[----:B------:R-:W-:Y:S01]  /*0e40*/  ISETP.GE.U32.AND P0, PT, R18, UR8, PT ;  /* 0x0000000812007c0c */ /* 0x000fe2000bf06070 */
[----:B------:R-:W-:Y:S01]  /*0e50*/  IMAD.MOV.U32 R19, RZ, RZ, -0x1 ;  /* 0xffffffffff137424 */ /* 0x000fe200078e00ff */
[----:B------:R-:W-:Y:S01]  /*0e60*/  PRMT R8, RZ, 0x7610, R8 ;  /* 0x00007610ff087816 */ /* 0x000fe20000000008 */
[----:B------:R-:W-:Y:S01]  /*0e70*/  IMAD.MOV.U32 R22, RZ, RZ, -0x1 ;  /* 0xffffffffff167424 */ /* 0x000fe200078e00ff */
[----:B------:R-:W-:Y:S01]  /*0e80*/  ISETP.GE.U32.AND.EX P0, PT, R17, UR9, PT, P0 ;  /* 0x0000000911007c0c */ /* 0x000fe2000bf06100 */
[----:B------:R-:W-:-:S12]  /*0e90*/  IMAD.MOV.U32 R2, RZ, RZ, -0x1 ;  /* 0xffffffffff027424 */ /* 0x000fd800078e00ff */
[----:B------:R-:W-:Y:S05]  /*0ea0*/  @P0 BRA `(.L_x_12) ;  /* 0x00000004002c0947 */ /* 0x000fea0003800000 */
[----:B------:R-:W1:Y:S01]  /*0eb0*/  LDC.64 R26, c[0x0][0x628] ;  /* 0x00018a00ff1a7b82 */ /* 0x000e620000000a00 */
[----:B------:R-:W-:Y:S02]  /*0ec0*/  IMAD.MOV.U32 R8, RZ, RZ, R18 ;  /* 0x000000ffff087224 */ /* 0x000fe400078e0012 */
[----:B------:R-:W-:-:S05]  /*0ed0*/  IMAD.MOV.U32 R9, RZ, RZ, R17 ;  /* 0x000000ffff097224 */ /* 0x000fca00078e0011 */
[----:B------:R-:W2:Y:S08]  /*0ee0*/  LDC R2, c[0x0][0x630] ;  /* 0x00018c00ff027b82 */ /* 0x000eb00000000800 */
[----:B------:R-:W3:Y:S01]  /*0ef0*/  LDC.64 R28, c[0x0][0x620] ;  /* 0x00018800ff1c7b82 */ /* 0x000ee20000000a00 */
[----:B-1----:R-:W-:-:S04]  /*0f00*/  ISETP.NE.U32.AND P0, PT, R26, RZ, PT ;  /* 0x000000ff1a00720c */ /* 0x002fc80003f05070 */
[----:B------:R-:W-:-:S13]  /*0f10*/  ISETP.NE.AND.EX P0, PT, R27, RZ, PT, P0 ;  /* 0x000000ff1b00720c */ /* 0x000fda0003f05300 */
[----:B--23--:R-:W-:Y:S05]  /*0f20*/  @!P0 BRA `(.L_x_13) ;  /* 0x0000000000288947 */ /* 0x00cfea0003800000 */
[----:B0-----:R-:W0:Y:S02]  /*0f30*/  LDC R13, c[0x0][0x634] ;  /* 0x00018d00ff0d7b82 */ /* 0x001e240000000800 */
[----:B0-----:R-:W-:-:S05]  /*0f40*/  IADD3 R13, P0, R18, R13, RZ ;  /* 0x0000000d120d7210 */ /* 0x001fca0007f1e0ff */
[----:B------:R-:W-:-:S04]  /*0f50*/  IMAD.X R15, RZ, RZ, R17, P0 ;  /* 0x000000ffff0f7224 */ /* 0x000fc800000e0611 */
[----:B------:R-:W-:-:S04]  /*0f60*/  IMAD.WIDE.U32 R8, R15, R26, RZ ;  /* 0x0000001a0f087225 */ /* 0x000fc800078e00ff */
[----:B------:R-:W-:-:S04]  /*0f70*/  IMAD.WIDE.U32 R10, P0, R13, R27, R8 ;  /* 0x0000001b0d0a7225 */ /* 0x000fc80007800008 */
[----:B------:R-:W-:-:S04]  /*0f80*/  IMAD.WIDE.U32 R8, R13, R26, RZ ;  /* 0x0000001a0d087225 */ /* 0x000fc800078e00ff */
[----:B------:R-:W-:Y:S01]  /*0f90*/  IMAD.X R13, RZ, RZ, RZ, P0 ;  /* 0x000000ffff0d7224 */ /* 0x000fe200000e06ff */
[----:B------:R-:W-:Y:S01]  /*0fa0*/  IADD3 RZ, P0, R9, R10, RZ ;  /* 0x0000000a09ff7210 */ /* 0x000fe20007f1e0ff */
[----:B------:R-:W-:-:S04]  /*0fb0*/  IMAD.MOV.U32 R12, RZ, RZ, R11 ;  /* 0x000000ffff0c7224 */ /* 0x000fc800078e000b */
[----:B------:R-:W-:-:S08]  /*0fc0*/  IMAD.WIDE.U32.X R8, R15, R27, R12, P0 ;  /* 0x0000001b0f087225 */ /* 0x000fd000000e040c */
.L_x_13:
[----:B------:R-:W1:Y:S01]  /*0fd0*/  LDC.64 R32, c[0x0][0x640] ;  /* 0x00019000ff207b82 */ /* 0x000e620000000a00 */
[-C--:B------:R-:W-:Y:S01]  /*0fe0*/  SHF.R.U64 R30, R8, R2.reuse, R9 ;  /* 0x00000002081e7219 */ /* 0x080fe20000001209 */
[----:B------:R-:W-:Y:S01]  /*0ff0*/  IMAD.MOV.U32 R19, RZ, RZ, R17 ;  /* 0x000000ffff137224 */ /* 0x000fe200078e0011 */
[----:B------:R-:W-:Y:S01]  /*1000*/  SHF.R.U32.HI R2, RZ, R2, R9 ;  /* 0x00000002ff027219 */ /* 0x000fe20000011609 */
[----:B------:R-:W-:Y:S01]  /*1010*/  IMAD.MOV.U32 R26, RZ, RZ, 0x1 ;  /* 0x00000001ff1a7424 */ /* 0x000fe200078e00ff */
[----:B------:R-:W-:-:S03]  /*1020*/  IADD3 R11, P0, RZ, -R30, RZ ;  /* 0x8000001eff0b7210 */ /* 0x000fc60007f1e0ff */
[----:B------:R-:W2:Y:S02]  /*1030*/  LDC R10, c[0x0][0x618] ;  /* 0x00018600ff0a7b82 */ /* 0x000ea40000000800 */
[----:B------:R-:W-:-:S04]  /*1040*/  IMAD.X R9, RZ, RZ, ~R2, P0 ;  /* 0x000000ffff097224 */ /* 0x000fc800000e0e02 */
[-C--:B------:R-:W-:Y:S02]  /*1050*/  IMAD R2, R9, R28.reuse, RZ ;  /* 0x0000001c09027224 */ /* 0x080fe400078e02ff */
[----:B0-----:R-:W0:Y:S01]  /*1060*/  LDC R13, c[0x0][0x608] ;  /* 0x00018200ff0d7b82 */ /* 0x001e220000000800 */
[----:B------:R-:W-:-:S04]  /*1070*/  IMAD.WIDE.U32 R8, R11, R28, R18 ;  /* 0x0000001c0b087225 */ /* 0x000fc800078e0012 */
[----:B------:R-:W-:Y:S02]  /*1080*/  IMAD R11, R11, R29, R2 ;  /* 0x0000001d0b0b7224 */ /* 0x000fe400078e0202 */
[----:B------:R-:W-:Y:S01]  /*1090*/  IMAD.MOV.U32 R2, RZ, RZ, -0x1 ;  /* 0xffffffffff027424 */ /* 0x000fe200078e00ff */
[----:B------:R-:W3:Y:S01]  /*10a0*/  LDC R31, c[0x0][0x658] ;  /* 0x00019600ff1f7b82 */ /* 0x000ee20000000800 */
[----:B------:R-:W-:Y:S01]  /*10b0*/  IMAD.IADD R9, R9, 0x1, R11 ;  /* 0x0000000109097824 */ /* 0x000fe200078e020b */
[----:B-1----:R-:W-:-:S04]  /*10c0*/  ISETP.NE.U32.AND P0, PT, R32, RZ, PT ;  /* 0x000000ff2000720c */ /* 0x002fc80003f05070 */
[----:B------:R-:W-:Y:S02]  /*10d0*/  ISETP.NE.AND.EX P0, PT, R33, RZ, PT, P0 ;  /* 0x000000ff2100720c */ /* 0x000fe40003f05300 */
[----:B------:R-:W1:Y:S01]  /*10e0*/  LDC R29, c[0x0][0x600] ;  /* 0x00018000ff1d7b82 */ /* 0x000e620000000800 */
[-CC-:B--2---:R-:W-:Y:S02]  /*10f0*/  SHF.R.U64 R27, R8, R10.reuse, R9.reuse ;  /* 0x0000000a081b7219 */ /* 0x184fe40000001209 */
[----:B------:R-:W-:-:S05]  /*1100*/  SHF.R.U32.HI R8, RZ, R10, R9 ;  /* 0x0000000aff087219 */ /* 0x000fca0000011609 */
[----:B------:R-:W2:Y:S01]  /*1110*/  LDC R22, c[0x0][0x648] ;  /* 0x00019200ff167b82 */ /* 0x000ea20000000800 */
[-CC-:B0-----:R-:W-:Y:S02]  /*1120*/  SHF.R.U64 R34, R27, R13.reuse, R8.reuse ;  /* 0x0000000d1b227219 */ /* 0x181fe40000001208 */
[----:B------:R-:W-:-:S05]  /*1130*/  SHF.R.U32.HI R8, RZ, R13, R8 ;  /* 0x0000000dff087219 */ /* 0x000fca0000011608 */
[----:B------:R-:W0:Y:S01]  /*1140*/  LDC R24, c[0x0][0x638] ;  /* 0x00018e00ff187b82 */ /* 0x000e220000000800 */
[-CC-:B---3--:R-:W-:Y:S02]  /*1150*/  SHF.R.U64 R36, R34, R31.reuse, R8.reuse ;  /* 0x0000001f22247219 */ /* 0x188fe40000001208 */
[-C--:B------:R-:W-:Y:S02]  /*1160*/  SHF.L.U32 R2, R2, R31.reuse, RZ ;  /* 0x0000001f02027219 */ /* 0x080fe400000006ff */
[----:B------:R-:W-:Y:S01]  /*1170*/  SHF.R.U32.HI R9, RZ, R31, R8 ;  /* 0x0000001fff097219 */ /* 0x000fe20000011608 */
[----:B------:R-:W-:Y:S01]  /*1180*/  IMAD.MOV.U32 R8, RZ, RZ, R36 ;  /* 0x000000ffff087224 */ /* 0x000fe200078e0024 */
[----:B------:R-:W-:Y:S01]  /*1190*/  LOP3.LUT R15, RZ, R2, RZ, 0x33, !PT ;  /* 0x00000002ff0f7212 */ /* 0x000fe200078e33ff */
[----:B------:R-:W3:Y:S01]  /*11a0*/  LDC R28, c[0x0][0x610] ;  /* 0x00018400ff1c7b82 */ /* 0x000ee20000000800 */
[----:B------:R-:W-:Y:S05]  /*11b0*/  @!P0 BRA `(.L_x_14) ;  /* 0x0000000000288947 */ /* 0x000fea0003800000 */
[----:B------:R-:W4:Y:S02]  /*11c0*/  LDC R13, c[0x0][0x64c] ;  /* 0x00019300ff0d7b82 */ /* 0x000f240000000800 */
[----:B----4-:R-:W-:-:S05]  /*11d0*/  IADD3 R13, P0, R36, R13, RZ ;  /* 0x0000000d240d7210 */ /* 0x010fca0007f1e0ff */
        /* <DEDUP_REMOVED lines=8> */
.L_x_14:
[----:B--2---:R-:W-:Y:S01]  /*1260*/  SHF.R.U64 R7, R8, R22, R9 ;  /* 0x0000001608077219 */ /* 0x004fe20000001209 */
[----:B-1----:R-:W-:Y:S01]  /*1270*/  VIADD R8, R29, 0xffffffff ;  /* 0xffffffff1d087836 */ /* 0x002fe20000000000 */
[----:B------:R-:W-:Y:S01]  /*1280*/  SHF.L.U32 R2, R26, R31, RZ ;  /* 0x0000001f1a027219 */ /* 0x000fe200000006ff */
[----:B------:R-:W-:Y:S01]  /*1290*/  @P1 IMAD R21, R25, R20, R6 ;  /* 0x0000001419151224 */ /* 0x000fe200078e0206 */
[----:B------:R-:W-:Y:S01]  /*12a0*/  LOP3.LUT R15, R34, R15, RZ, 0xc0, !PT ;  /* 0x0000000f220f7212 */ /* 0x000fe200078ec0ff */
[----:B------:R-:W-:Y:S01]  /*12b0*/  IMAD.MOV R9, RZ, RZ, -R7 ;  /* 0x000000ffff097224 */ /* 0x000fe200078e0a07 */
[----:B------:R-:W-:-:S03]  /*12c0*/  LOP3.LUT R8, R27, R8, RZ, 0xc0, !PT ;  /* 0x000000081b087212 */ /* 0x000fc600078ec0ff */
[----:B------:R-:W-:Y:S02]  /*12d0*/  IMAD R6, R2, R7, R15 ;  /* 0x0000000702067224 */ /* 0x000fe400078e020f */
[----:B0-----:R-:W-:Y:S02]  /*12e0*/  IMAD R2, R9, R24, R36 ;  /* 0x0000001809027224 */ /* 0x001fe400078e0224 */
[----:B---3--:R-:W-:Y:S02]  /*12f0*/  IMAD R19, R6, R28, R21 ;  /* 0x0000001c06137224 */ /* 0x008fe400078e0215 */
[----:B------:R-:W-:Y:S02]  /*1300*/  IMAD R2, R2, R29, R8 ;  /* 0x0000001d02027224 */ /* 0x000fe400078e0208 */
[----:B------:R-:W-:-:S03]  /*1310*/  IMAD.MOV.U32 R6, RZ, RZ, 0x1 ;  /* 0x00000001ff067424 */ /* 0x000fc600078e00ff */
[----:B------:R-:W-:Y:S02]  /*1320*/  SEL R22, R2, R19, !P1 ;  /* 0x0000001302167207 */ /* 0x000fe40004800000 */
[----:B------:R-:W-:Y:S01]  /*1330*/  SEL R19, R19, R2, !P1 ;  /* 0x0000000213137207 */ /* 0x000fe20004800000 */
[----:B------:R-:W-:Y:S01]  /*1340*/  IMAD.MOV.U32 R2, RZ, RZ, R30 ;  /* 0x000000ffff027224 */ /* 0x000fe200078e001e */
[----:B------:R-:W-:-:S07]  /*1350*/  PRMT R8, R6, 0x7610, R8 ;  /* 0x0000761006087816 */ /* 0x000fce0000000008 */
.L_x_12:
[----:B------:R-:W-:Y:S05]  /*1360*/  @!P2 BRA `(.L_x_15) ;  /* 0x00000000000ca947 */ /* 0x000fea0003800000 */
[----:B------:R-:W-:Y:S01]  /*1370*/  UCGABAR_WAIT ;  /* 0x0000000000007dc7 */ /* 0x000fe20008000000 */
[----:B------:R-:W-:Y:S01]  /*1380*/  CCTL.IVALL ;  /* 0x00000000ff00798f */ /* 0x000fe20002000000 */
[----:B------:R-:W-:Y:S05]  /*1390*/  BRA `(.L_x_16) ;  /* 0x0000000000047947 */ /* 0x000fea0003800000 */
.L_x_15:
[----:B------:R-:W-:Y:S06]  /*13a0*/  BAR.SYNC.DEFER_BLOCKING 0x0 ;  /* 0x0000000000007b1d */ /* 0x000fec0000010000 */
.L_x_16:
[----:B------:R-:W-:Y:S05]  /*13b0*/  @!P4 BRA `(.L_x_17) ;  /* 0x0000009800b0c947 */ /* 0x000fea0003800000 */
[----:B------:R-:W-:-:S13]  /*13c0*/  ISETP.GT.U32.AND P0, PT, R35, 0x1, PT ;  /* 0x000000012300780c */ /* 0x000fda0003f04070 */
[----:B------:R-:W-:Y:S05]  /*13d0*/  @P0 EXIT ;  /* 0x000000000000094d */ /* 0x000fea0003800000 */
.L_x_18:
[----:B------:R-:W-:-:S08]  /*13e0*/  NOP ;  /* 0x0000000000007918 */ /* 0x000fd00000000000 */
[----:B------:R-:W1:Y:S02]  /*13f0*/  USETMAXREG.TRY_ALLOC.CTAPOOL UP0, 0xe8 ;  /* 0x000000e8000079c8 */ /* 0x000e640008000600 */
[----:B-1----:R-:W-:-:S13]  /*1400*/  PLOP3.LUT P0, PT, PT, PT, UP0, 0x80, 0x0 ;  /* 0x000000000000781c */ /* 0x002fda0003f0f008 */
[----:B------:R-:W-:Y:S05]  /*1410*/  @!P0 BRA `(.L_x_18) ;  /* 0xfffffffc00f08947 */ /* 0x000fea000383ffff */
[----:B------:R-:W-:-:S13]  /*1420*/  LOP3.LUT P0, RZ, R8, 0xff, RZ, 0xc0, !PT ;  /* 0x000000ff08ff7812 */ /* 0x000fda000780c0ff */
[----:B------:R-:W-:Y:S05]  /*1430*/  @!P0 EXIT ;  /* 0x000000000000894d */ /* 0x000fea0003800000 */
[----:B------:R-:W1:Y:S01]  /*1440*/  S2UR UR4, SR_CgaCtaId ;  /* 0x00000000000479c3 */ /* 0x000e620000008800 */
[----:B------:R-:W-:Y:S01]  /*1450*/  VIADD R14, R14, 0xffffffff ;  /* 0xffffffff0e0e7836 */ /* 0x000fe20000000000 */
[CC--:B------:R-:W-:Y:S01]  /*1460*/  LEA.HI R4, R0.reuse, R3.reuse, RZ, 0x2 ;  /* 0x0000000300047211 */ /* 0x0c0fe200078f10ff */
[----:B------:R-:W-:Y:S01]  /*1470*/  UMOV UR40, 0x400 ;  /* 0x0000040000287882 */ /* 0x000fe20000000000 */
[----:B------:R-:W-:Y:S01]  /*1480*/  LEA.HI R0, R0, R3, RZ, 0x5 ;  /* 0x0000000300007211 */ /* 0x000fe200078f28ff */
[----:B------:R-:W-:Y:S01]  /*1490*/  UISETP.LT.AND UP0, UPT, UR38, 0x1, UPT ;  /* 0x000000012600788c */ /* 0x000fe2000bf01270 */
[----:B------:R-:W-:Y:S01]  /*14a0*/  R2UR UR41, R14 ;  /* 0x000000000e2972ca */ /* 0x000fe200000e0000 */
[----:B------:R-:W-:Y:S01]  /*14b0*/  ULDC UR5, c[0x0][0x284] ;  /* 0x0000a10000057ab9 */ /* 0x000fe20000000800 */
[--C-:B------:R-:W-:Y:S01]  /*14c0*/  SHF.R.S32.HI R140, RZ, 0x2, R4.reuse ;  /* 0x00000002ff8c7819 */ /* 0x100fe20000011404 */
[----:B------:R-:W-:Y:S01]  /*14d0*/  USEL UR43, UR38, 0x1, UP0 ;  /* 0x00000001262b7887 */ /* 0x000fe20008000000 */
[----:B------:R-:W-:Y:S01]  /*14e0*/  SHF.R.S32.HI R5, RZ, 0x1f, R4 ;  /* 0x0000001fff057819 */ /* 0x000fe20000011404 */
[----:B------:R-:W-:Y:S01]  /*14f0*/  USHF.L.U32 UR39, UR38, 0x1, URZ ;  /* 0x0000000126277899 */ /* 0x000fe2000800063f */
[----:B------:R-:W-:Y:S01]  /*1500*/  LOP3.LUT R142, R4, 0xfffffffc, RZ, 0xc0, !PT ;  /* 0xfffffffc048e7812 */ /* 0x000fe200078ec0ff */
[----:B------:R-:W-:Y:S01]  /*1510*/  UIADD3 UR43, -UR43, UR38, URZ ;  /* 0x000000262b2b7290 */ /* 0x000fe2000fffe13f */
[----:B------:R-:W-:-:S02]  /*1520*/  LEA.HI R5, R5, R140, RZ, 0x3 ;  /* 0x0000008c05057211 */ /* 0x000fc400078f18ff */
[----:B------:R-:W-:Y:S01]  /*1530*/  ISETP.NE.AND P0, PT, R14, RZ, PT ;  /* 0x000000ff0e00720c */ /* 0x000fe20003f05270 */
[----:B------:R-:W-:Y:S01]  /*1540*/  IMAD.IADD R142, R3, 0x1, -R142 ;  /* 0x00000001038e7824 */ /* 0x000fe200078e0a8e */
[----:B------:R-:W-:Y:S01]  /*1550*/  LOP3.LUT R5, R5, 0xfffffff8, RZ, 0xc0, !PT ;  /* 0xfffffff805057812 */ /* 0x000fe200078ec0ff */
[----:B------:R-:W-:Y:S01]  /*1560*/  USHF.L.U32 UR41, UR41, 0x3, URZ ;  /* 0x0000000329297899 */ /* 0x000fe2000800063f */
[----:B------:R-:W-:-:S03]  /*1570*/  SEL R149, RZ, 0x1, P0 ;  /* 0x00000001ff957807 */ /* 0x000fc60000000000 */
[----:B------:R-:W-:Y:S01]  /*1580*/  IMAD.IADD R140, R140, 0x1, -R5 ;  /* 0x000000018c8c7824 */ /* 0x000fe200078e0a05 */
[----:B-1----:R-:W-:Y:S01]  /*1590*/  ULEA UR40, UR4, UR40, 0x18 ;  /* 0x0000002804287291 */ /* 0x002fe2000f8ec03f */
[----:B------:R-:W-:Y:S01]  /*15a0*/  SHF.R.S32.HI R5, RZ, 0x5, R0 ;  /* 0x00000005ff057819 */ /* 0x000fe20000011400 */
[----:B------:R-:W-:Y:S02]  /*15b0*/  IMAD.U32 R144, RZ, RZ, UR41 ;  /* 0x00000029ff907e24 */ /* 0x000fe4000f8e00ff */
[----:B------:R-:W-:Y:S01]  /*15c0*/  UIADD3 UR42, UR40, 0x40, URZ ;  /* 0x00000040282a7890 */ /* 0x000fe2000fffe03f */
[--C-:B------:R-:W-:Y:S01]  /*15d0*/  SHF.R.S32.HI R141, RZ, 0x1f, R140.reuse ;  /* 0x0000001fff8d7819 */ /* 0x100fe2000001148c */
[C-C-:B------:R-:W-:Y:S01]  /*15e0*/  IMAD R147, R5.reuse, -0x10, -R140.reuse ;  /* 0xfffffff005937824 */ /* 0x140fe200078e0a8c */
[C---:B------:R-:W-:Y:S02]  /*15f0*/  LOP3.LUT R146, R144.reuse, 0x8, RZ, 0xc0, !PT ;  /* 0x0000000890927812 */ /* 0x040fe400078ec0ff */
[----:B------:R-:W-:Y:S01]  /*1600*/  LOP3.LUT R144, R144, 0x8, RZ, 0xc, !PT ;  /* 0x0000000890907812 */ /* 0x000fe200078e0cff */
[----:B------:R-:W-:Y:S01]  /*1610*/  IMAD.U32 R143, RZ, RZ, UR42 ;  /* 0x0000002aff8f7e24 */ /* 0x000fe2000f8e00ff */
[----:B------:R-:W-:Y:S01]  /*1620*/  LOP3.LUT R146, R146, 0x18, RZ, 0x3c, !PT ;  /* 0x0000001892927812 */ /* 0x000fe200078e3cff */
[----:B------:R-:W-:-:S04]  /*1630*/  IMAD.WIDE R140, R5, 0x10, R140 ;  /* 0x00000010058c7825 */ /* 0x000fc800078e028c */
[----:B------:R-:W-:Y:S02]  /*1640*/  VIADD R145, R143, UR41 ;  /* 0x000000298f917c36 */ /* 0x000fe40008000000 */
[----:B------:R-:W-:-:S07]  /*1650*/  VIADD R147, R147, UR5 ;  /* 0x0000000593937c36 */ /* 0x000fce0008000000 */
.L_x_266:
[----:B------:R-:W-:Y:S01]  /*1660*/  SHF.L.U32 R0, R149, 0x1f, RZ ;  /* 0x0000001f95007819 */ /* 0x000fe200000006ff */
[----:B------:R-:W-:Y:S02]  /*1670*/  ULDC UR4, c[0x0][0x28c] ;  /* 0x0000a30000047ab9 */ /* 0x000fe40000000800 */
[----:B------:R-:W-:Y:S01]  /*1680*/  ISETP.LT.AND P1, PT, RZ, UR4, PT ;  /* 0x00000004ff007c0c */ /* 0x000fe2000bf21270 */
[----:B-1----:R-:W1:Y:S02]  /*1690*/  SYNCS.PHASECHK.TRANS64.TRYWAIT P0, [R143+UR41], R0 ;  /* 0x000000008f0075a7 */ /* 0x002e640008000169 */
[----:B-1-34-:R-:W-:Y:S10]  /*16a0*/  @!P0 BRA `(.L_x_19) ;  /* 0x000000a800188947 */ /* 0x01aff40003800000 */
.L_x_287:
[----:B------:R-:W-:Y:S05]  /*16b0*/  @P1 BRA `(.L_x_20) ;  /* 0x0000000000401947 */ /* 0x000fea0003800000 */
[----:B-1----:R-:W-:Y:S01]  /*16c0*/  MOV R0, 0x0 ;  /* 0x0000000000007802 */ /* 0x002fe20000000f00 */
[----:B------:R-:W-:Y:S01]  /*16d0*/  ULDC.64 UR4, c[0x4][0x68] ;  /* 0x01001a0000047ab9 */ /* 0x000fe20000000a00 */
[----:B------:R-:W-:Y:S01]  /*16e0*/  ULDC.64 UR6, c[0x4][0x8] ;  /* 0x0100020000067ab9 */ /* 0x000fe20000000a00 */
[----:B------:R-:W-:Y:S01]  /*16f0*/  IMAD.U32 R4, RZ, RZ, UR4 ;  /* 0x00000004ff047e24 */ /* 0x000fe2000f8e00ff */
[----:B------:R1:W2:Y:S01]  /*1700*/  LDC.64 R14, c[0x4][R0] ;  /* 0x01000000000e7b82 */ /* 0x0002a20000000a00 */
[----:B------:R-:W-:Y:S01]  /*1710*/  IMAD.U32 R5, RZ, RZ, UR5 ;  /* 0x00000005ff057e24 */ /* 0x000fe2000f8e00ff */
[----:B------:R-:W-:Y:S01]  /*1720*/  ULDC.64 UR4, c[0x4][0x70] ;  /* 0x01001c0000047ab9 */ /* 0x000fe20000000a00 */
[----:B------:R-:W-:Y:S02]  /*1730*/  IMAD.U32 R10, RZ, RZ, UR6 ;  /* 0x00000006ff0a7e24 */ /* 0x000fe4000f8e00ff */
[----:B------:R-:W-:Y:S02]  /*1740*/  IMAD.U32 R6, RZ, RZ, UR4 ;  /* 0x00000004ff067e24 */ /* 0x000fe4000f8e00ff */
[----:B------:R-:W-:-:S02]  /*1750*/  IMAD.U32 R7, RZ, RZ, UR5 ;  /* 0x00000005ff077e24 */ /* 0x000fc4000f8e00ff */
[----:B------:R-:W-:Y:S02]  /*1760*/  IMAD.U32 R11, RZ, RZ, UR7 ;  /* 0x00000007ff0b7e24 */ /* 0x000fe4000f8e00ff */
[----:B------:R-:W-:Y:S02]  /*1770*/  IMAD.MOV.U32 R8, RZ, RZ, 0x1e1 ;  /* 0x000001e1ff087424 */ /* 0x000fe400078e00ff */
[----:B0-----:R-:W-:Y:S02]  /*1780*/  IMAD.MOV.U32 R12, RZ, RZ, 0x1 ;  /* 0x00000001ff0c7424 */ /* 0x001fe400078e00ff */
[----:B-1----:R-:W-:-:S07]  /*1790*/  IMAD.MOV.U32 R13, RZ, RZ, RZ ;  /* 0x000000ffff0d7224 */ /* 0x002fce00078e00ff */
[----:B------:R-:W-:-:S07]  /*17a0*/  LEPC R20, `(.L_x_20) ;  /* 0x000000001014794e */ /* 0x000fce0000000000 */
[----:B--2--5:R-:W-:Y:S05]  /*17b0*/  CALL.ABS.NOINC R14 ;  /* 0x000000000e007343 */ /* 0x024fea0003c00000 */
.L_x_20:
[----:B-1----:R-:W-:-:S04]  /*17c0*/  LOP3.LUT R0, R16, 0x1, RZ, 0xfc, !PT ;  /* 0x0000000110007812 */ /* 0x002fc800078efcff */
[----:B------:R-:W-:-:S13]  /*17d0*/  ISETP.NE.AND P0, PT, R0, 0x3, PT ;  /* 0x000000030000780c */ /* 0x000fda0003f05270 */
[----:B------:R-:W-:Y:S05]  /*17e0*/  @!P0 BRA `(.L_x_21) ;  /* 0x0000000000048947 */ /* 0x000fea0003800000 */
[----:B------:R-:W-:Y:S01]  /*17f0*/  BPT.TRAP 0x1 ;  /* 0x000000040000795c */ /* 0x000fe20000300000 */
.L_x_21:
[----:B------:R-:W-:Y:S02]  /*1800*/  IMAD.U32 R3, RZ, RZ, UR36 ;  /* 0x00000024ff037e24 */ /* 0x000fe4000f8e00ff */
[----:B------:R-:W-:-:S03]  /*1810*/  IMAD.U32 R0, RZ, RZ, UR37 ;  /* 0x00000025ff007e24 */ /* 0x000fc6000f8e00ff */
[----:B------:R-:W-:Y:S02]  /*1820*/  LEA R3, R3, UR40, 0x3 ;  /* 0x0000002803037c11 */ /* 0x000fe4000f8e18ff */
[----:B------:R-:W-:-:S04]  /*1830*/  SHF.L.U32 R0, R0, 0x1f, RZ ;  /* 0x0000001f00007819 */ /* 0x000fc800000006ff */
[----:B------:R1:W2:Y:S01]  /*1840*/  SYNCS.PHASECHK.TRANS64.TRYWAIT P1, [R3+URZ], R0 ;  /* 0x00000000030075a7 */ /* 0x0002a2000802017f */
[----:B------:R-:W-:Y:S05]  /*1850*/  @!P0 BRA `(.L_x_22) ;  /* 0x0000000000048947 */ /* 0x000fea0003800000 */
[----:B------:R-:W-:Y:S01]  /*1860*/  BPT.TRAP 0x1 ;  /* 0x000000040000795c */ /* 0x000fe20000300000 */
.L_x_22:
[----:B------:R-:W-:-:S05]  /*1870*/  IMAD.U32 R4, RZ, RZ, UR43 ;  /* 0x0000002bff047e24 */ /* 0x000fca000f8e00ff */
[----:B------:R-:W-:Y:S01]  /*1880*/  ISETP.GE.AND P2, PT, R4, 0x1, PT ;  /* 0x000000010400780c */ /* 0x000fe20003f46270 */
[----:B--2---:R-:W-:-:S12]  /*1890*/  @P1 BRA `(.L_x_23) ;  /* 0x0000000000081947 */ /* 0x004fd80003800000 */
[----:B------:R-:W2:Y:S02]  /*18a0*/  SYNCS.PHASECHK.TRANS64.TRYWAIT P1, [R3+URZ], R0 ;  /* 0x00000000030075a7 */ /* 0x000ea4000802017f */
[----:B--2---:R-:W-:Y:S05]  /*18b0*/  @!P1 BRA `(.L_x_24) ;  /* 0x000000a400a89947 */ /* 0x004fea0003800000 */
.L_x_23:
[----:B------:R-:W-:Y:S05]  /*18c0*/  WARPSYNC.ALL ;  /* 0x0000000000007948 */ /* 0x000fea0003800000 */
[----:B------:R-:W-:Y:S01]  /*18d0*/  UIADD3 UR5, UR40, 0x100, URZ ;  /* 0x0000010028057890 */ /* 0x000fe2000fffe03f */
[----:B------:R-:W-:Y:S01]  /*18e0*/  WARPGROUP.ARRIVE ;  /* 0x00000000000079c5 */ /* 0x000fe20000000000 */
[----:B------:R-:W-:Y:S02]  /*18f0*/  UIADD3 UR4, UR40, 0xc100, URZ ;  /* 0x0000c10028047890 */ /* 0x000fe4000fffe03f */
[----:B------:R-:W-:Y:S02]  /*1900*/  USHF.R.U32.HI UR5, URZ, 0x4, UR5 ;  /* 0x000000043f057899 */ /* 0x000fe40008011605 */
[----:B------:R-:W-:-:S02]  /*1910*/  USHF.R.U32.HI UR4, URZ, 0x4, UR4 ;  /* 0x000000043f047899 */ /* 0x000fc40008011604 */
[----:B------:R-:W-:Y:S02]  /*1920*/  ULOP3.LUT UR5, UR5, 0x3fff, URZ, 0xc0, !UPT ;  /* 0x00003fff05057892 */ /* 0x000fe4000f8ec03f */
[----:B------:R-:W-:Y:S02]  /*1930*/  ULOP3.LUT UR4, UR4, 0x3fff, URZ, 0xc0, !UPT ;  /* 0x00003fff04047892 */ /* 0x000fe4000f8ec03f */
[----:B------:R-:W-:Y:S02]  /*1940*/  ULOP3.LUT UR8, UR5, 0x10000, URZ, 0xfc, !UPT ;  /* 0x0001000005087892 */ /* 0x000fe4000f8efc3f */
[----:B------:R-:W-:Y:S02]  /*1950*/  ULOP3.LUT UR9, UR4, 0x10000, URZ, 0xfc, !UPT ;  /* 0x0001000004097892 */ /* 0x000fe4000f8efc3f */
[----:B------:R-:W-:Y:S02]  /*1960*/  ULEA UR6, UR36, UR8, 0xa ;  /* 0x0000000824067291 */ /* 0x000fe4000f8e503f */
[----:B------:R-:W-:Y:S01]  /*1970*/  UIMAD UR4, UR36, 0xe00, UR9 ;  /* 0x00000e00240478a4 */ /* 0x000fe2000f8e0209 */
[----:B------:R-:W-:Y:S01]  /*1980*/  UMOV UR13, 0x40000040 ;  /* 0x40000040000d7882 */ /* 0x000fe20000000000 */
[----:B------:R-:W-:-:S02]  /*1990*/  UMOV UR15, 0x40000040 ;  /* 0x40000040000f7882 */ /* 0x000fc40000000000 */
[----:B------:R-:W-:Y:S01]  /*19a0*/  UIADD3 UR5, UR4, 0x100, URZ ;  /* 0x0000010004057890 */ /* 0x000fe2000fffe03f */
[----:B------:R-:W-:Y:S02]  /*19b0*/  UMOV UR12, UR6 ;  /* 0x00000006000c7c82 */ /* 0x000fe40008000000 */
[----:B------:R-:W-:Y:S01]  /*19c0*/  UMOV UR14, UR4 ;  /* 0x00000004000e7c82 */ /* 0x000fe20008000000 */
[----:B------:R-:W-:Y:S01]  /*19d0*/  UIADD3 UR7, UR4, 0x200, URZ ;  /* 0x0000020004077890 */ /* 0x000fe2000fffe03f */
[----:B------:R-:W-:Y:S01]  /*19e0*/  IGMMA.64x32x32.S8.S8 R120, gdesc[UR12], RZ, !UPT, gsb0 ;  /* 0x012000000c7879f1 */ /* 0x000fe2000c0410ff */
[----:B------:R-:W-:Y:S01]  /*19f0*/  UMOV UR15, 0x40000040 ;  /* 0x40000040000f7882 */ /* 0x000fe20000000000 */
[----:B------:R-:W-:Y:S01]  /*1a00*/  UMOV UR14, UR5 ;  /* 0x00000005000e7c82 */ /* 0x000fe20008000000 */
[----:B------:R-:W-:Y:S02]  /*1a10*/  UIADD3 UR10, UR4, 0x300, URZ ;  /* 0x00000300040a7890 */ /* 0x000fe4000fffe03f */
[----:B------:R-:W-:Y:S01]  /*1a20*/  UIADD3 UR5, UR4, 0x400, URZ ;  /* 0x0000040004057890 */ /* 0x000fe2000fffe03f */
[----:B------:R-:W-:-:S02]  /*1a30*/  WARPGROUP.DEPBAR.LE gsb0, 0x0 ;  /* 0x00008000000079c5 */ /* 0x000fc40000010000 */
[----:B------:R-:W-:-:S06]  /*1a40*/  WARPGROUP.ARRIVE ;  /* 0x00000000000079c5 */ /* 0x000fcc0000000000 */
[----:B------:R-:W-:Y:S01]  /*1a50*/  IGMMA.64x32x32.S8.S8 R104, gdesc[UR12], RZ, !UPT, gsb0 ;  /* 0x012000000c6879f1 */ /* 0x000fe2000c0410ff */
[----:B------:R-:W-:Y:S01]  /*1a60*/  UMOV UR14, UR7 ;  /* 0x00000007000e7c82 */ /* 0x000fe20008000000 */
[----:B------:R-:W-:Y:S01]  /*1a70*/  UMOV UR15, 0x40000040 ;  /* 0x40000040000f7882 */ /* 0x000fe20000000000 */
[----:B------:R-:W-:Y:S01]  /*1a80*/  UIADD3 UR7, UR4, 0x500, URZ ;  /* 0x0000050004077890 */ /* 0x000fe2000fffe03f */
[----:B------:R-:W-:Y:S02]  /*1a90*/  WARPGROUP.DEPBAR.LE gsb0, 0x0 ;  /* 0x00008000000079c5 */ /* 0x000fe40000010000 */
        /* <DEDUP_REMOVED lines=26> */
[----:B------:R-:W-:Y:S02]  /*1c40*/  UIADD3 UR12, UR6, 0x2, URZ ;  /* 0x00000002060c7890 */ /* 0x000fe4000fffe03f */
[----:B------:R-:W-:Y:S01]  /*1c50*/  UIADD3 UR14, UR4, 0x2, URZ ;  /* 0x00000002040e7890 */ /* 0x000fe2000fffe03f */
[----:B------:R-:W-:Y:S01]  /*1c60*/  UMOV UR13, 0x40000040 ;  /* 0x40000040000d7882 */ /* 0x000fe20000000000 */
[----:B------:R-:W-:Y:S01]  /*1c70*/  UMOV UR15, 0x40000040 ;  /* 0x40000040000f7882 */ /* 0x000fe20000000000 */
[----:B------:R-:W-:Y:S02]  /*1c80*/  WARPGROUP.DEPBAR.LE gsb0, 0x0 ;  /* 0x00008000000079c5 */ /* 0x000fe40000010000 */
[----:B------:R-:W-:-:S06]  /*1c90*/  WARPGROUP.ARRIVE ;  /* 0x00000000000079c5 */ /* 0x000fcc0000000000 */
[----:B------:R-:W-:Y:S01]  /*1ca0*/  IGMMA.64x32x32.S8.S8 R120, gdesc[UR12], R120, gsb0 ;  /* 0x012000000c7879f1 */ /* 0x000fe20008041078 */
[----:B------:R-:W-:Y:S01]  /*1cb0*/  UMOV UR14, UR5 ;  /* 0x00000005000e7c82 */ /* 0x000fe20008000000 */
[----:B------:R-:W-:Y:S01]  /*1cc0*/  UMOV UR15, 0x40000040 ;  /* 0x40000040000f7882 */ /* 0x000fe20000000000 */
[----:B------:R-:W-:Y:S01]  /*1cd0*/  UIADD3 UR5, UR4, 0x402, URZ ;  /* 0x0000040204057890 */ /* 0x000fe2000fffe03f */
        /* <DEDUP_REMOVED lines=244> */
[----:B------:R-:W-:Y:S02]  /*2c20*/  WARPGROUP.DEPBAR.LE gsb0, 0x0 ;  /* 0x00008000000079c5 */ /* 0x000fe40000010000 */
[----:B------:R-:W-:-:S06]  /*2c30*/  WARPGROUP.ARRIVE ;  /* 0x00000000000079c5 */ /* 0x000fcc0000000000 */
[----:B------:R-:W-:Y:S01]  /*2c40*/  IGMMA.64x32x32.S8.S8 R24, gdesc[UR12], R24, gsb0 ;  /* 0x012000000c1879f1 */ /* 0x000fe20008041018 */
[----:B------:R-:W-:Y:S02]  /*2c50*/  UIADD3 UR12, UR6, 0x206, URZ ;  /* 0x00000206060c7890 */ /* 0x000fe4000fffe03f */
[----:B------:R-:W-:Y:S01]  /*2c60*/  UIADD3 UR14, UR4, 0x706, URZ ;  /* 0x00000706040e7890 */ /* 0x000fe2000fffe03f */
[----:B------:R-:W-:Y:S01]  /*2c70*/  UMOV UR13, 0x40000040 ;  /* 0x40000040000d7882 */ /* 0x000fe20000000000 */
        /* <DEDUP_REMOVED lines=13> */
[----:B------:R-:W-:Y:S02]  /*2d50*/  UIADD3 UR6, UR4, 0xc06, URZ ;  /* 0x00000c0604067890 */ /* 0x000fe4000fffe03f */
        /* <DEDUP_REMOVED lines=23> */
[----:B------:R-:W-:Y:S03]  /*2ed0*/  IGMMA.64x32x32.S8.S8 R24, gdesc[UR12], R24, gsb0 ;  /* 0x012000000c1879f1 */ /* 0x000fe60008041018 */
[----:B------:R-:W-:Y:S02]  /*2ee0*/  WARPGROUP.DEPBAR.LE gsb0, 0x0 ;  /* 0x00008000000079c5 */ /* 0x000fe40000010000 */
[----:B------:R-:W-:Y:S05]  /*2ef0*/  @!P2 BRA `(.L_x_25) ;  /* 0x000000180004a947 */ /* 0x000fea0003800000 */
[----:B------:R-:W-:Y:S01]  /*2f00*/  UIADD3 UR10, UR36, 0x1, URZ ;  /* 0x00000001240a7890 */ /* 0x000fe2000fffe03f */
[----:B-12---:R-:W-:Y:S02]  /*2f10*/  IMAD.U32 R0, RZ, RZ, UR43 ;  /* 0x0000002bff007e24 */ /* 0x006fe4000f8e00ff */
[----:B------:R-:W-:Y:S01]  /*2f20*/  IMAD.U32 R3, RZ, RZ, UR36 ;  /* 0x00000024ff037e24 */ /* 0x000fe2000f8e00ff */
[----:B------:R-:W-:-:S04]  /*2f30*/  UISETP.NE.AND UP0, UPT, UR10, 0x3, UPT ;  /* 0x000000030a00788c */ /* 0x000fc8000bf05270 */
[----:B------:R-:W-:Y:S02]  /*2f40*/  USEL UR4, URZ, 0x1, UP0 ;  /* 0x000000013f047887 */ /* 0x000fe40008000000 */
[----:B------:R-:W-:Y:S02]  /*2f50*/  USEL UR10, UR10, URZ, UP0 ;  /* 0x0000003f0a0a7287 */ /* 0x000fe40008000000 */
[----:B------:R-:W-:-:S06]  /*2f60*/  ULOP3.LUT UR4, UR37, UR4, URZ, 0x3c, !UPT ;  /* 0x0000000425047292 */ /* 0x000fcc000f8e3c3f */
[----:B------:R-:W-:-:S07]  /*2f70*/  IMAD.U32 R6, RZ, RZ, UR4 ;  /* 0x00000004ff067e24 */ /* 0x000fce000f8e00ff */
.L_x_32:
[----:B------:R-:W-:Y:S05]  /*2f80*/  @!P0 BRA `(.L_x_26) ;  /* 0x0000000000048947 */ /* 0x000fea0003800000 */
[----:B------:R-:W-:Y:S01]  /*2f90*/  BPT.TRAP 0x1 ;  /* 0x000000040000795c */ /* 0x000fe20000300000 */
.L_x_26:
[----:B------:R-:W-:Y:S01]  /*2fa0*/  ULEA UR4, UR10, UR40, 0x3 ;  /* 0x000000280a047291 */ /* 0x000fe2000f8e183f */
[----:B------:R-:W-:-:S08]  /*2fb0*/  SHF.L.U32 R4, R6, 0x1f, RZ ;  /* 0x0000001f06047819 */ /* 0x000fd000000006ff */
[----:B------:R1:W2:Y:S01]  /*2fc0*/  SYNCS.PHASECHK.TRANS64.TRYWAIT P1, [UR4], R4 ;  /* 0x00000004ff0075a7 */ /* 0x0002a20008020144 */
[----:B------:R-:W-:Y:S05]  /*2fd0*/  @!P0 BRA `(.L_x_27) ;  /* 0x0000000000048947 */ /* 0x000fea0003800000 */
[----:B------:R-:W-:Y:S01]  /*2fe0*/  BPT.TRAP 0x1 ;  /* 0x000000040000795c */ /* 0x000fe20000300000 */
.L_x_27:
[----:B--2---:R-:W-:Y:S05]  /*2ff0*/  @P1 BRA `(.L_x_28) ;  /* 0x0000000000081947 */ /* 0x004fea0003800000 */
[----:B------:R-:W2:Y:S02]  /*3000*/  SYNCS.PHASECHK.TRANS64.TRYWAIT P1, [UR4], R4 ;  /* 0x00000004ff0075a7 */ /* 0x000ea40008020144 */
[----:B--2---:R-:W-:Y:S05]  /*3010*/  @!P1 BRA `(.L_x_29) ;  /* 0x0000008c00e49947 */ /* 0x004fea0003800000 */
.L_x_28:
[----:B------:R-:W-:Y:S01]  /*3020*/  ULEA UR12, UR10, UR8, 0xa ;  /* 0x000000080a0c7291 */ /* 0x000fe2000f8e503f */
[----:B------:R-:W-:Y:S01]  /*3030*/  WARPGROUP.ARRIVE ;  /* 0x00000000000079c5 */ /* 0x000fe20000000000 */
[----:B------:R-:W-:Y:S01]  /*3040*/  UIMAD UR11, UR10, 0xe00, UR9 ;  /* 0x00000e000a0b78a4 */ /* 0x000fe2000f8e0209 */
[----:B------:R-:W-:Y:S01]  /*3050*/  UMOV UR5, 0x40000040 ;  /* 0x4000004000057882 */ /* 0x000fe20000000000 */
[----:B------:R-:W-:Y:S02]  /*3060*/  UMOV UR7, 0x40000040 ;  /* 0x4000004000077882 */ /* 0x000fe40000000000 */
[----:B------:R-:W-:Y:S01]  /*3070*/  UIADD3 UR13, UR11, 0x100, URZ ;  /* 0x000001000b0d7890 */ /* 0x000fe2000fffe03f */
[----:B------:R-:W-:Y:S02]  /*3080*/  UMOV UR4, UR12 ;  /* 0x0000000c00047c82 */ /* 0x000fe40008000000 */
[----:B------:R-:W-:Y:S01]  /*3090*/  UMOV UR6, UR11 ;  /* 0x0000000b00067c82 */ /* 0x000fe20008000000 */
[----:B------:R-:W-:Y:S01]  /*30a0*/  UIADD3 UR14, UR11, 0x200, URZ ;  /* 0x000002000b0e7890 */ /* 0x000fe2000fffe03f */
[----:B------:R-:W-:Y:S01]  /*30b0*/  IGMMA.64x32x32.S8.S8 R120, gdesc[UR4], R120, gsb0 ;  /* 0x01200000047879f1 */ /* 0x000fe20008041078 */
[----:B------:R-:W-:Y:S01]  /*30c0*/  UMOV UR7, 0x40000040 ;  /* 0x4000004000077882 */ /* 0x000fe20000000000 */
[----:B------:R-:W-:Y:S01]  /*30d0*/  UMOV UR6, UR13 ;  /* 0x0000000d00067c82 */ /* 0x000fe20008000000 */
[----:B------:R-:W-:-:S02]  /*30e0*/  UIADD3 UR15, UR11, 0x300, URZ ;  /* 0x000003000b0f7890 */ /* 0x000fc4000fffe03f */
        /* <DEDUP_REMOVED lines=334> */
[----:B------:R-:W-:Y:S01]  /*45d0*/  BPT.TRAP 0x1 ;  /* 0x000000040000795c */ /* 0x000fe20000300000 */
.L_x_30:
[----:B------:R-:W-:-:S13]  /*45e0*/  ISETP.NE.AND P1, PT, R138, RZ, PT ;  /* 0x000000ff8a00720c */ /* 0x000fda0003f25270 */
[----:B-12---:R-:W-:-:S05]  /*45f0*/  @P1 LEA R4, R3, UR40, 0x3 ;  /* 0x0000002803041c11 */ /* 0x006fca000f8e18ff */
[----:B------:R-:W-:-:S05]  /*4600*/  @P1 VIADD R4, R4, 0x18 ;  /* 0x0000001804041836 */ /* 0x000fca0000000000 */
[----:B------:R-:W-:-:S04]  /*4610*/  @P1 PRMT R4, R139, 0x654, R4 ;  /* 0x000006548b041816 */ /* 0x000fc80000000004 */
[----:B------:R1:W-:Y:S01]  /*4620*/  @P1 SYNCS.ARRIVE.TRANS64.RED.A1T0 RZ, [R4+URZ], RZ ;  /* 0x000000ff04ff19a7 */ /* 0x0003e2000810043f */
[----:B------:R-:W-:-:S13]  /*4630*/  ISETP.GT.U32.AND P1, PT, R16, 0x1, PT ;  /* 0x000000011000780c */ /* 0x000fda0003f24070 */
[----:B-1----:R-:W-:Y:S05]  /*4640*/  @P1 BRA `(.L_x_31) ;  /* 0x0000000000041947 */ /* 0x002fea0003800000 */
[----:B------:R-:W-:Y:S01]  /*4650*/  BPT.TRAP 0x1 ;  /* 0x000000040000795c */ /* 0x000fe20000300000 */
.L_x_31:
[----:B------:R-:W-:Y:S01]  /*4660*/  UIADD3 UR10, UR10, 0x1, URZ ;  /* 0x000000010a0a7890 */ /* 0x000fe2000fffe03f */
[C---:B------:R-:W-:Y:S01]  /*4670*/  ISETP.GT.AND P2, PT, R0.reuse, 0x1, PT ;  /* 0x000000010000780c */ /* 0x040fe20003f44270 */
[----:B------:R-:W-:Y:S02]  /*4680*/  VIADD R3, R3, 0x1 ;  /* 0x0000000103037836 */ /* 0x000fe40000000000 */
[----:B------:R-:W-:Y:S01]  /*4690*/  UISETP.NE.AND UP0, UPT, UR10, 0x3, UPT ;  /* 0x000000030a00788c */ /* 0x000fe2000bf05270 */
[----:B------:R-:W-:Y:S02]  /*46a0*/  VIADD R0, R0, 0xffffffff ;  /* 0xffffffff00007836 */ /* 0x000fe40000000000 */
[C---:B------:R-:W-:Y:S01]  /*46b0*/  ISETP.NE.AND P1, PT, R3.reuse, 0x3, PT ;  /* 0x000000030300780c */ /* 0x040fe20003f25270 */
[----:B------:R-:W-:Y:S02]  /*46c0*/  USEL UR4, URZ, 0x1, UP0 ;  /* 0x000000013f047887 */ /* 0x000fe40008000000 */
[----:B------:R-:W-:Y:S01]  /*46d0*/  USEL UR10, UR10, URZ, UP0 ;  /* 0x0000003f0a0a7287 */ /* 0x000fe20008000000 */
[----:B------:R-:W-:-:S03]  /*46e0*/  SEL R3, R3, RZ, P1 ;  /* 0x000000ff03037207 */ /* 0x000fc60000800000 */
[----:B------:R-:W-:Y:S01]  /*46f0*/  LOP3.LUT R6, R6, UR4, RZ, 0x3c, !PT ;  /* 0x0000000406067c12 */ /* 0x000fe2000f8e3cff */
[----:B------:R-:W-:Y:S07]  /*4700*/  @P2 BRA `(.L_x_32) ;  /* 0xffffffe8001c2947 */ /* 0x000fee000383ffff */
.L_x_25:
[----:B-12---:R-:W1:Y:S01]  /*4710*/  LDC R0, c[0x0][0x28c] ;  /* 0x0000a300ff007b82 */ /* 0x006e620000000800 */
[----:B------:R2:W-:Y:S01]  /*4720*/  SYNCS.ARRIVE.TRANS64.A1T0 RZ, [R144+UR42], RZ ;  /* 0x000000ff90ff79a7 */ /* 0x0005e2000810002a */
[----:B-1----:R-:W-:-:S13]  /*4730*/  ISETP.GE.AND P1, PT, R0, 0x1, PT ;  /* 0x000000010000780c */ /* 0x002fda0003f26270 */
[----:B--2---:R-:W-:Y:S05]  /*4740*/  @!P1 BRA `(.L_x_33) ;  /* 0x0000000000449947 */ /* 0x004fea0003800000 */
[----:B------:R-:W-:Y:S05]  /*4750*/  @!P0 BRA `(.L_x_34) ;  /* 0x0000000000048947 */ /* 0x000fea0003800000 */
[----:B------:R-:W-:Y:S01]  /*4760*/  BPT.TRAP 0x1 ;  /* 0x000000040000795c */ /* 0x000fe20000300000 */
.L_x_34:
[----:B------:R-:W-:-:S13]  /*4770*/  ISETP.NE.AND P0, PT, R138, RZ, PT ;  /* 0x000000ff8a00720c */ /* 0x000fda0003f05270 */
[----:B------:R-:W-:-:S05]  /*4780*/  VOTEU.ANY UP0, P0 ;  /* 0x00000000003f7886 */ /* 0x000fca0000000100 */
[----:B------:R-:W-:-:S06]  /*4790*/  @UP0 UIADD3 UR4, UR43, UR36, URZ ;  /* 0x000000242b040290 */ /* 0x000fcc000fffe03f */
[----:B------:R-:W-:Y:S02]  /*47a0*/  IMAD.U32 R4, RZ, RZ, UR4 ;  /* 0x00000004ff047e24 */ /* 0x000fe4000f8e00ff */
[----:B------:R-:W-:Y:S02]  /*47b0*/  IMAD.U32 R3, RZ, RZ, UR4 ;  /* 0x00000004ff037e24 */ /* 0x000fe4000f8e00ff */
[----:B------:R-:W-:-:S05]  /*47c0*/  @P0 IMAD.WIDE.U32 R4, R4, -0x55555555, RZ ;  /* 0xaaaaaaab04040825 */ /* 0x000fca00078e00ff */
[----:B------:R-:W-:-:S05]  /*47d0*/  @P0 SHF.R.U32.HI R0, RZ, 0x1, R5 ;  /* 0x00000001ff000819 */ /* 0x000fca0000011605 */
[----:B------:R-:W-:-:S05]  /*47e0*/  @P0 IMAD R0, R0, -0x3, R3 ;  /* 0xfffffffd00000824 */ /* 0x000fca00078e0203 */
[----:B------:R-:W-:-:S05]  /*47f0*/  @P0 LEA R0, R0, UR40, 0x3 ;  /* 0x0000002800000c11 */ /* 0x000fca000f8e18ff */
[----:B------:R-:W-:-:S05]  /*4800*/  @P0 VIADD R0, R0, 0x18 ;  /* 0x0000001800000836 */ /* 0x000fca0000000000 */
[----:B------:R-:W-:-:S04]  /*4810*/  @P0 PRMT R0, R139, 0x654, R0 ;  /* 0x000006548b000816 */ /* 0x000fc80000000000 */
[----:B------:R1:W-:Y:S01]  /*4820*/  @P0 SYNCS.ARRIVE.TRANS64.RED.A1T0 RZ, [R0+URZ], RZ ;  /* 0x000000ff00ff09a7 */ /* 0x0003e2000810043f */
[----:B------:R-:W-:-:S13]  /*4830*/  ISETP.GT.U32.AND P0, PT, R16, 0x1, PT ;  /* 0x000000011000780c */ /* 0x000fda0003f04070 */
[----:B-1----:R-:W-:Y:S05]  /*4840*/  @P0 BRA `(.L_x_33) ;  /* 0x0000000000040947 */ /* 0x002fea0003800000 */
[----:B------:R-:W-:Y:S01]  /*4850*/  BPT.TRAP 0x1 ;  /* 0x000000040000795c */ /* 0x000fe20000300000 */
.L_x_33:
[----:B------:R-:W-:Y:S01]  /*4860*/  SHF.L.U32 R0, R149, 0x1f, RZ ;  /* 0x0000001f95007819 */ /* 0x000fe200000006ff */
[----:B------:R-:W-:Y:S01]  /*4870*/  UIADD3 UR36, UR39, UR36, URZ ;  /* 0x0000002427247290 */ /* 0x000fe2000fffe03f */
[----:B------:R-:W1:Y:S01]  /*4880*/  LDC R7, c[0x0][0x288] ;  /* 0x0000a200ff077b82 */ /* 0x000e620000000800 */
[----:B------:R-:W-:Y:S01]  /*4890*/  UISETP.GE.U32.AND UP1, UPT, UR39, 0x3, UPT ;  /* 0x000000032700788c */ /* 0x000fe2000bf26070 */
[----:B------:R-:W-:Y:S01]  /*48a0*/  IMAD.SHL.U32 R8, R142, 0x2, RZ ;  /* 0x000000028e087824 */ /* 0x000fe200078e00ff */
[----:B------:R-:W-:Y:S02]  /*48b0*/  UISETP.GT.U32.AND UP0, UPT, UR36, 0x2, UPT ;  /* 0x000000022400788c */ /* 0x000fe4000bf04070 */
[----:B------:R-:W-:Y:S02]  /*48c0*/  UIMAD.WIDE.U32 UR4, UR36, -0x55555555, URZ ;  /* 0xaaaaaaab240478a5 */ /* 0x000fe4000f8e003f */
[----:B------:R-:W-:Y:S01]  /*48d0*/  UISETP.LT.U32.AND UP0, UPT, UR39, 0x3, UP0 ;  /* 0x000000032700788c */ /* 0x000fe20008701070 */
[----:B------:R-:W2:Y:S01]  /*48e0*/  SYNCS.PHASECHK.TRANS64.TRYWAIT P0, [R143+UR41+0x10], R0 ;  /* 0x000010008f0075a7 */ /* 0x000ea20008000169 */
[----:B------:R-:W-:Y:S01]  /*48f0*/  USHF.R.U32.HI UR4, URZ, 0x1, UR5 ;  /* 0x000000013f047899 */ /* 0x000fe20008011605 */
[----:B------:R-:W-:Y:S01]  /*4900*/  SHF.R.S32.HI R9, RZ, 0x1f, R8 ;  /* 0x0000001fff097819 */ /* 0x000fe20000011408 */
[----:B------:R-:W-:-:S02]  /*4910*/  USEL UR6, URZ, 0x1, !UP0 ;  /* 0x000000013f067887 */ /* 0x000fc4000c000000 */
[----:B------:R-:W-:Y:S02]  /*4920*/  UIMAD UR36, UR4, -0x3, UR36 ;  /* 0xfffffffd042478a4 */ /* 0x000fe4000f8e0224 */
[----:B------:R-:W-:-:S04]  /*4930*/  ULOP3.LUT UR37, UR37, UR6, URZ, 0x3c, !UPT ;  /* 0x0000000625257292 */ /* 0x000fc8000f8e3c3f */
[----:B------:R-:W-:Y:S01]  /*4940*/  @UP1 ULOP3.LUT UR37, UR37, 0x1, UR4, 0x78, !UPT ;  /* 0x0000000125251892 */ /* 0x000fe2000f8e7804 */
[----:B-12---:R-:W-:Y:S11]  /*4950*/  @!P0 BRA `(.L_x_35) ;  /* 0x0000007400ac8947 */ /* 0x006ff60003800000 */
.L_x_288:
[----:B-1----:R-:W-:Y:S01]  /*4960*/  IMAD.SHL.U32 R0, R19, 0x40, RZ ;  /* 0x0000004013007824 */ /* 0x002fe200078e00ff */
[----:B------:R-:W-:Y:S01]  /*4970*/  ULDC UR6, c[0x0][0x284] ;  /* 0x0000a10000067ab9 */ /* 0x000fe20000000800 */
[----:B------:R-:W-:Y:S01]  /*4980*/  IMAD R11, R22, 0xe0, RZ ;  /* 0x000000e0160b7824 */ /* 0x000fe200078e02ff */
[----:B------:R-:W-:Y:S01]  /*4990*/  SHF.R.S32.HI R152, RZ, 0x1f, R2 ;  /* 0x0000001fff987819 */ /* 0x000fe20000011402 */
[----:B------:R-:W-:Y:S01]  /*49a0*/  ULDC.64 UR4, c[0x0][0x5d0] ;  /* 0x0001740000047ab9 */ /* 0x000fe20000000a00 */
[----:B------:R-:W-:Y:S01]  /*49b0*/  ISETP.GE.AND P0, PT, R0, UR6, PT ;  /* 0x0000000600007c0c */ /* 0x000fe2000bf06270 */
[----:B------:R-:W-:Y:S01]  /*49c0*/  IMAD.WIDE.U32 R4, R2, UR4, R8 ;  /* 0x0000000402047c25 */ /* 0x000fe2000f8e0008 */
[----:B------:R-:W-:Y:S02]  /*49d0*/  SHF.R.S32.HI R22, RZ, 0x1f, R11 ;  /* 0x0000001fff167819 */ /* 0x000fe4000001140b */
[C---:B------:R-:W-:Y:S01]  /*49e0*/  ISETP.GE.OR P0, PT, R11.reuse, R7, P0 ;  /* 0x000000070b00720c */ /* 0x040fe20000706670 */
[----:B------:R-:W-:Y:S01]  /*49f0*/  IMAD R3, R152, UR4, RZ ;  /* 0x0000000498037c24 */ /* 0x000fe2000f8e02ff */
[----:B------:R-:W-:-:S03]  /*4a00*/  IADD3 R4, P1, R11, R4, RZ ;  /* 0x000000040b047210 */ /* 0x000fc60007f3e0ff */
[----:B------:R-:W-:-:S05]  /*4a10*/  IMAD R3, R2, UR5, R3 ;  /* 0x0000000502037c24 */ /* 0x000fca000f8e0203 */
[----:B------:R-:W-:-:S03]  /*4a20*/  IADD3.X R5, R22, R5, R3, P1, !PT ;  /* 0x0000000516057210 */ /* 0x000fc60000ffe403 */
[----:B------:R-:W-:Y:S05]  /*4a30*/  @P0 BRA `(.L_x_36) ;  /* 0x0000005c00600947 */ /* 0x000fea0003800000 */
[----:B------:R-:W1:Y:S01]  /*4a40*/  LDC.64 R14, c[0x0][0x5c8] ;  /* 0x00017200ff0e7b82 */ /* 0x000e620000000a00 */
[----:B0-----:R-:W-:Y:S01]  /*4a50*/  IMAD.WIDE R12, R19, 0x40, R140 ;  /* 0x00000040130c7825 */ /* 0x001fe200078e028c */
[----:B------:R-:W-:Y:S01]  /*4a60*/  ULDC.64 UR4, c[0x0][0x5c0] ;  /* 0x0001700000047ab9 */ /* 0x000fe20000000a00 */
[----:B------:R-:W-:Y:S02]  /*4a70*/  BSSY B0, `(.L_x_36) ;  /* 0x00005d4000007945 */ /* 0x000fe40003800000 */
[----:B------:R-:W-:Y:S02]  /*4a80*/  IMAD R10, R142, -0x2, R7 ;  /* 0xfffffffe8e0a7824 */ /* 0x000fe400078e0207 */
[----:B------:R-:W-:Y:S02]  /*4a90*/  IMAD.IADD R0, R147, 0x1, -R0 ;  /* 0x0000000193007824 */ /* 0x000fe400078e0a00 */
[----:B------:R-:W-:Y:S02]  /*4aa0*/  IMAD.IADD R10, R10, 0x1, -R11 ;  /* 0x000000010a0a7824 */ /* 0x000fe400078e0a0b */
[----:B-1----:R-:W-:-:S02]  /*4ab0*/  IMAD R3, R13, R14, RZ ;  /* 0x0000000e0d037224 */ /* 0x002fc400078e02ff */
[----:B------:R-:W-:-:S04]  /*4ac0*/  IMAD.WIDE.U32 R4, R12, R14, R4 ;  /* 0x0000000e0c047225 */ /* 0x000fc800078e0004 */
[----:B------:R-:W-:Y:S01]  /*4ad0*/  IMAD R3, R12, R15, R3 ;  /* 0x0000000f0c037224 */ /* 0x000fe200078e0203 */
[----:B------:R-:W-:-:S03]  /*4ae0*/  IADD3 R4, P0, R4, UR4, RZ ;  /* 0x0000000404047c10 */ /* 0x000fc6000ff1e0ff */
[----:B------:R-:W-:Y:S01]  /*4af0*/  IMAD.IADD R3, R5, 0x1, R3 ;  /* 0x0000000105037824 */ /* 0x000fe200078e0203 */
[----:B------:R-:W-:-:S04]  /*4b00*/  LEA R6, P1, R14, R4, 0x3 ;  /* 0x000000040e067211 */ /* 0x000fc800078218ff */
[----:B------:R-:W-:Y:S02]  /*4b10*/  IADD3.X R5, R3, UR5, RZ, P0, !PT ;  /* 0x0000000503057c10 */ /* 0x000fe400087fe4ff */
[----:B-----5:R-:W-:Y:S02]  /*4b20*/  ISETP.NE.AND P0, PT, R136, RZ, PT ;  /* 0x000000ff8800720c */ /* 0x020fe40003f05270 */
[----:B------:R-:W-:-:S11]  /*4b30*/  LEA.HI.X R7, R14, R5, R15, 0x3, P1 ;  /* 0x000000050e077211 */ /* 0x000fd600008f1c0f */
[----:B------:R-:W-:Y:S05]  /*4b40*/  @!P0 BRA `(.L_x_37) ;  /* 0x0000004000f88947 */ /* 0x000fea0003800000 */
[----:B------:R-:W0:Y:S01]  /*4b50*/  LDC.64 R20, c[0x0][0x5b0] ;  /* 0x00016c00ff147b82 */ /* 0x000e220000000a00 */
[----:B------:R-:W-:Y:S01]  /*4b60*/  ULDC.64 UR4, c[0x0][0x5b8] ;  /* 0x00016e0000047ab9 */ /* 0x000fe20000000a00 */
[----:B------:R-:W-:Y:S01]  /*4b70*/  ISETP.GE.AND P3, PT, R10, 0x1, PT ;  /* 0x000000010a00780c */ /* 0x000fe20003f66270 */
[----:B------:R-:W-:Y:S01]  /*4b80*/  IMAD.WIDE.U32 R8, R2, UR4, R8 ;  /* 0x0000000402087c25 */ /* 0x000fe2000f8e0008 */
[----:B------:R-:W-:Y:S02]  /*4b90*/  BSSY B1, `(.L_x_38) ;  /* 0x000000e000017945 */ /* 0x000fe40003800000 */
[----:B------:R-:W-:Y:S01]  /*4ba0*/  ISETP.LT.OR P1, PT, R0, 0x1, !P3 ;  /* 0x000000010000780c */ /* 0x000fe20005f21670 */
[----:B------:R-:W-:Y:S01]  /*4bb0*/  IMAD R3, R152, UR4, RZ ;  /* 0x0000000498037c24 */ /* 0x000fe2000f8e02ff */
[----:B------:R-:W1:Y:S01]  /*4bc0*/  LDC.64 R150, c[0x0][0x5a8] ;  /* 0x00016a00ff967b82 */ /* 0x000e620000000a00 */
[----:B------:R-:W-:Y:S02]  /*4bd0*/  IADD3 R14, P0, R11, R8, RZ ;  /* 0x000000080b0e7210 */ /* 0x000fe40007f1e0ff */
[----:B------:R-:W-:-:S05]  /*4be0*/  IMAD R3, R2, UR5, R3 ;  /* 0x0000000502037c24 */ /* 0x000fca000f8e0203 */
[----:B------:R-:W-:Y:S01]  /*4bf0*/  IADD3.X R15, R22, R9, R3, P0, !PT ;  /* 0x00000009160f7210 */ /* 0x000fe200007fe403 */
[-C--:B0-----:R-:W-:Y:S02]  /*4c00*/  IMAD R8, R13, R20.reuse, RZ ;  /* 0x000000140d087224 */ /* 0x081fe400078e02ff */
[----:B------:R-:W-:-:S04]  /*4c10*/  IMAD.WIDE.U32 R2, R12, R20, R14 ;  /* 0x000000140c027225 */ /* 0x000fc800078e000e */
[----:B------:R-:W-:Y:S01]  /*4c20*/  IMAD R19, R12, R21, R8 ;  /* 0x000000150c137224 */ /* 0x000fe200078e0208 */
[----:B-1----:R-:W-:-:S04]  /*4c30*/  IADD3 R2, P0, R2, R150, RZ ;  /* 0x0000009602027210 */ /* 0x002fc80007f1e0ff */
[----:B------:R-:W-:Y:S01]  /*4c40*/  IADD3.X R3, R151, R3, R19, P0, !PT ;  /* 0x0000000397037210 */ /* 0x000fe200007fe413 */
[----:B------:R-:W-:Y:S08]  /*4c50*/  @P1 BRA `(.L_x_39) ;  /* 0x0000000000041947 */ /* 0x000ff00003800000 */
[----:B------:R0:W5:Y:S02]  /*4c60*/  LDG.E.U8 R148, desc[UR44][R2.64] ;  /* 0x0000002c02947981 */ /* 0x000164000c1e1100 */
.L_x_39:
[----:B------:R-:W-:Y:S05]  /*4c70*/  BSYNC B1 ;  /* 0x0000000000017941 */ /* 0x000fea0003800000 */
.L_x_38:
[----:B-----5:R-:W-:Y:S01]  /*4c80*/  LOP3.LUT R11, R148, 0xffff, RZ, 0xc0, !PT ;  /* 0x0000ffff940b7812 */ /* 0x020fe200078ec0ff */
[C---:B------:R-:W-:Y:S01]  /*4c90*/  IMAD.SHL.U32 R8, R20.reuse, 0x8, RZ ;  /* 0x0000000814087824 */ /* 0x040fe200078e00ff */
[----:B------:R-:W-:Y:S01]  /*4ca0*/  SHF.L.U64.HI R9, R20, 0x3, R21 ;  /* 0x0000000314097819 */ /* 0x000fe20000010215 */
[----:B------:R-:W-:Y:S01]  /*4cb0*/  BSSY B1, `(.L_x_40) ;  /* 0x000000e000017945 */ /* 0x000fe20003800000 */
[----:B------:R-:W-:Y:S02]  /*4cc0*/  PRMT R11, R11, 0x8880, RZ ;  /* 0x000088800b0b7816 */ /* 0x000fe400000000ff */
[----:B------:R-:W-:Y:S01]  /*4cd0*/  ISETP.GE.AND P2, PT, R10, 0x2, PT ;  /* 0x000000020a00780c */ /* 0x000fe20003f46270 */
[----:B------:R-:W-:-:S03]  /*4ce0*/  IMAD.WIDE.U32 R8, R12, R20, R8 ;  /* 0x000000140c087225 */ /* 0x000fc600078e0008 */
[----:B------:R-:W-:Y:S01]  /*4cf0*/  ISETP.LT.OR P0, PT, R0, 0x1, !P2 ;  /* 0x000000010000780c */ /* 0x000fe20005701670 */
[----:B------:R-:W-:Y:S01]  /*4d00*/  IMAD R12, R11, R136, RZ ;  /* 0x000000880b0c7224 */ /* 0x000fe200078e02ff */
[----:B------:R-:W-:Y:S01]  /*4d10*/  IADD3 R8, P4, P5, R14, R150, R8 ;  /* 0x000000960e087210 */ /* 0x000fe20007d9e008 */
[----:B------:R-:W-:Y:S02]  /*4d20*/  IMAD.IADD R13, R19, 0x1, R9 ;  /* 0x00000001130d7824 */ /* 0x000fe400078e0209 */
[----:B------:R-:W-:-:S05]  /*4d30*/  @!P1 IMAD R11, R120, R137, R12 ;  /* 0x00000089780b9224 */ /* 0x000fca00078e020c */
[----:B------:R1:W-:Y:S03]  /*4d40*/  @!P1 STG.E.U8 desc[UR44][R4.64], R11 ;  /* 0x0000000b04009986 */ /* 0x0003e6000c10112c */
[----:B------:R-:W-:Y:S05]  /*4d50*/  @P0 BRA `(.L_x_41) ;  /* 0x00000000000c0947 */ /* 0x000fea0003800000 */
[----:B------:R-:W1:Y:S02]  /*4d60*/  LDG.E.U8 R148, desc[UR44][R2.64+0x1] ;  /* 0x0000012c02947981 */ /* 0x000e64000c1e1100 */
[----:B-1----:R-:W-:-:S05]  /*4d70*/  PRMT R11, R148, 0x8880, RZ ;  /* 0x00008880940b7816 */ /* 0x002fca00000000ff */
[----:B------:R-:W-:-:S07]  /*4d80*/  IMAD R12, R11, R136, RZ ;  /* 0x000000880b0c7224 */ /* 0x000fce00078e02ff */
.L_x_41:
[----:B------:R-:W-:Y:S05]  /*4d90*/  BSYNC B1 ;  /* 0x0000000000017941 */ /* 0x000fea0003800000 */
.L_x_40:
[----:B------:R-:W-:Y:S01]  /*4da0*/  ISETP.LT.OR P3, PT, R0, 0x9, !P3 ;  /* 0x000000090000780c */ /* 0x000fe20005f61670 */
[----:B------:R-:W-:Y:S01]  /*4db0*/  @!P0 IMAD R121, R121, R137, R12 ;  /* 0x0000008979798224 */ /* 0x000fe200078e020c */
[C---:B------:R-:W-:Y:S01]  /*4dc0*/  ISETP.GE.AND P1, PT, R10.reuse, 0x9, PT ;  /* 0x000000090a00780c */ /* 0x040fe20003f26270 */
[----:B------:R-:W-:Y:S01]  /*4dd0*/  BSSY B1, `(.L_x_42) ;  /* 0x000000b000017945 */ /* 0x000fe20003800000 */
[----:B------:R-:W-:Y:S02]  /*4de0*/  IADD3.X R9, R15, R151, R13, P4, P5 ;  /* 0x000000970f097210 */ /* 0x000fe400027ea40d */
[----:B------:R2:W-:Y:S01]  /*4df0*/  @!P0 STG.E.U8 desc[UR44][R4.64+0x1], R121 ;  /* 0x0000017904008986 */ /* 0x0005e2000c10112c */
[----:B------:R-:W-:Y:S02]  /*4e00*/  ISETP.GE.AND P0, PT, R10, 0xa, PT ;  /* 0x0000000a0a00780c */ /* 0x000fe40003f06270 */
[C---:B------:R-:W-:Y:S02]  /*4e10*/  ISETP.LT.OR P2, PT, R0.reuse, 0x9, !P2 ;  /* 0x000000090000780c */ /* 0x040fe40005741670 */
[----:B------:R-:W-:-:S02]  /*4e20*/  ISETP.LT.OR P5, PT, R0, 0x1, !P1 ;  /* 0x000000010000780c */ /* 0x000fc40004fa1670 */
[----:B------:R-:W-:Y:S01]  /*4e30*/  ISETP.LT.OR P4, PT, R0, 0x1, !P0 ;  /* 0x000000010000780c */ /* 0x000fe20004781670 */
[----:B------:R-:W-:-:S12]  /*4e40*/  @P3 BRA `(.L_x_43) ;  /* 0x00000000000c3947 */ /* 0x000fd80003800000 */
[----:B------:R-:W1:Y:S02]  /*4e50*/  LDG.E.U8 R148, desc[UR44][R8.64] ;  /* 0x0000002c08947981 */ /* 0x000e64000c1e1100 */
[----:B-1----:R-:W-:-:S05]  /*4e60*/  PRMT R11, R148, 0x8880, RZ ;  /* 0x00008880940b7816 */ /* 0x002fca00000000ff */
[----:B------:R-:W-:-:S07]  /*4e70*/  IMAD R12, R11, R136, RZ ;  /* 0x000000880b0c7224 */ /* 0x000fce00078e02ff */
.L_x_43:
[----:B------:R-:W-:Y:S05]  /*4e80*/  BSYNC B1 ;  /* 0x0000000000017941 */ /* 0x000fea0003800000 */
.L_x_42:
[----:B-1----:R-:W-:Y:S01]  /*4e90*/  @!P3 IMAD R11, R122, R137, R12 ;  /* 0x000000897a0bb224 */ /* 0x002fe200078e020c */
[----:B------:R-:W-:Y:S04]  /*4ea0*/  BSSY B1, `(.L_x_44) ;  /* 0x0000006000017945 */ /* 0x000fe80003800000 */
[----:B------:R1:W-:Y:S01]  /*4eb0*/  @!P3 STG.E.U8 desc[UR44][R6.64], R11 ;  /* 0x0000000b0600b986 */ /* 0x0003e2000c10112c */
[----:B------:R-:W-:Y:S05]  /*4ec0*/  @P2 BRA `(.L_x_45) ;  /* 0x00000000000c2947 */ /* 0x000fea0003800000 */
[----:B------:R-:W1:Y:S02]  /*4ed0*/  LDG.E.U8 R148, desc[UR44][R8.64+0x1] ;  /* 0x0000012c08947981 */ /* 0x000e64000c1e1100 */
[----:B-1----:R-:W-:-:S05]  /*4ee0*/  PRMT R11, R148, 0x8880, RZ ;  /* 0x00008880940b7816 */ /* 0x002fca00000000ff */
[----:B------:R-:W-:-:S07]  /*4ef0*/  IMAD R12, R11, R136, RZ ;  /* 0x000000880b0c7224 */ /* 0x000fce00078e02ff */
.L_x_45:
[----:B------:R-:W-:Y:S05]  /*4f00*/  BSYNC B1 ;  /* 0x0000000000017941 */ /* 0x000fea0003800000 */
.L_x_44:
[----:B------:R-:W-:Y:S01]  /*4f10*/  @!P2 IMAD R123, R123, R137, R12 ;  /* 0x000000897b7ba224 */ /* 0x000fe200078e020c */
[----:B------:R-:W-:Y:S04]  /*4f20*/  BSSY B1, `(.L_x_46) ;  /* 0x0000006000017945 */ /* 0x000fe80003800000 */
[----:B------:R3:W-:Y:S01]  /*4f30*/  @!P2 STG.E.U8 desc[UR44][R6.64+0x1], R123 ;  /* 0x0000017b0600a986 */ /* 0x0007e2000c10112c */
[----:B------:R-:W-:Y:S05]  /*4f40*/  @P5 BRA `(.L_x_47) ;  /* 0x00000000000c5947 */ /* 0x000fea0003800000 */
[----:B------:R-:W1:Y:S02]  /*4f50*/  LDG.E.U8 R148, desc[UR44][R2.64+0x8] ;  /* 0x0000082c02947981 */ /* 0x000e64000c1e1100 */
[----:B-1----:R-:W-:-:S05]  /*4f60*/  PRMT R11, R148, 0x8880, RZ ;  /* 0x00008880940b7816 */ /* 0x002fca00000000ff */
[----:B------:R-:W-:-:S07]  /*4f70*/  IMAD R12, R11, R136, RZ ;  /* 0x000000880b0c7224 */ /* 0x000fce00078e02ff */
.L_x_47:
[----:B------:R-:W-:Y:S05]  /*4f80*/  BSYNC B1 ;  /* 0x0000000000017941 */ /* 0x000fea0003800000 */
.L_x_46:
[----:B-1----:R-:W-:Y:S01]  /*4f90*/  @!P5 IMAD R11, R124, R137, R12 ;  /* 0x000000897c0bd224 */ /* 0x002fe200078e020c */
[----:B------:R-:W-:Y:S04]  /*4fa0*/  BSSY B1, `(.L_x_48) ;  /* 0x0000006000017945 */ /* 0x000fe80003800000 */
[----:B------:R1:W-:Y:S01]  /*4fb0*/  @!P5 STG.E.U8 desc[UR44][R4.64+0x8], R11 ;  /* 0x0000080b0400d986 */ /* 0x0003e2000c10112c */
[----:B------:R-:W-:Y:S05]  /*4fc0*/  @P4 BRA `(.L_x_49) ;  /* 0x00000000000c4947 */ /* 0x000fea0003800000 */
[----:B------:R-:W1:Y:S02]  /*4fd0*/  LDG.E.U8 R148, desc[UR44][R2.64+0x9] ;  /* 0x0000092c02947981 */ /* 0x000e64000c1e1100 */
[----:B-1----:R-:W-:-:S05]  /*4fe0*/  PRMT R11, R148, 0x8880, RZ ;  /* 0x00008880940b7816 */ /* 0x002fca00000000ff */
[----:B------:R-:W-:-:S07]  /*4ff0*/  IMAD R12, R11, R136, RZ ;  /* 0x000000880b0c7224 */ /* 0x000fce00078e02ff */
.L_x_49:
[----:B------:R-:W-:Y:S05]  /*5000*/  BSYNC B1 ;  /* 0x0000000000017941 */ /* 0x000fea0003800000 */
.L_x_48:
[----:B------:R-:W-:Y:S01]  /*5010*/  ISETP.LT.OR P1, PT, R0, 0x9, !P1 ;  /* 0x000000090000780c */ /* 0x000fe20004f21670 */
[----:B------:R-:W-:Y:S01]  /*5020*/  @!P4 IMAD R125, R125, R137, R12 ;  /* 0x000000897d7dc224 */ /* 0x000fe200078e020c */
[C---:B------:R-:W-:Y:S01]  /*5030*/  ISETP.GE.AND P3, PT, R10.reuse, 0x11, PT ;  /* 0x000000110a00780c */ /* 0x040fe20003f66270 */
[----:B------:R-:W-:Y:S01]  /*5040*/  BSSY B1, `(.L_x_50) ;  /* 0x000000a000017945 */ /* 0x000fe20003800000 */
[----:B------:R-:W-:Y:S02]  /*5050*/  ISETP.GE.AND P2, PT, R10, 0x12, PT ;  /* 0x000000120a00780c */ /* 0x000fe40003f46270 */
[----:B------:R4:W-:Y:S01]  /*5060*/  @!P4 STG.E.U8 desc[UR44][R4.64+0x9], R125 ;  /* 0x0000097d0400c986 */ /* 0x0009e2000c10112c */
[C---:B------:R-:W-:Y:S02]  /*5070*/  ISETP.LT.OR P0, PT, R0.reuse, 0x9, !P0 ;  /* 0x000000090000780c */ /* 0x040fe40004701670 */
[C---:B------:R-:W-:Y:S02]  /*5080*/  ISETP.LT.OR P5, PT, R0.reuse, 0x1, !P3 ;  /* 0x000000010000780c */ /* 0x040fe40005fa1670 */
[----:B------:R-:W-:-:S02]  /*5090*/  ISETP.LT.OR P4, PT, R0, 0x1, !P2 ;  /* 0x000000010000780c */ /* 0x000fc40005781670 */
[----:B------:R-:W-:Y:S11]  /*50a0*/  @P1 BRA `(.L_x_51) ;  /* 0x00000000000c1947 */ /* 0x000ff60003800000 */
[----:B------:R-:W1:Y:S02]  /*50b0*/  LDG.E.U8 R148, desc[UR44][R8.64+0x8] ;  /* 0x0000082c08947981 */ /* 0x000e64000c1e1100 */
[----:B-1----:R-:W-:-:S05]  /*50c0*/  PRMT R11, R148, 0x8880, RZ ;  /* 0x00008880940b7816 */ /* 0x002fca00000000ff */
[----:B------:R-:W-:-:S07]  /*50d0*/  IMAD R12, R11, R136, RZ ;  /* 0x000000880b0c7224 */ /* 0x000fce00078e02ff */
.L_x_51:
[----:B------:R-:W-:Y:S05]  /*50e0*/  BSYNC B1 ;  /* 0x0000000000017941 */ /* 0x000fea0003800000 */
.L_x_50:
[----:B-1----:R-:W-:Y:S01]  /*50f0*/  @!P1 IMAD R11, R126, R137, R12 ;  /* 0x000000897e0b9224 */ /* 0x002fe200078e020c */
[----:B------:R-:W-:Y:S04]  /*5100*/  BSSY B1, `(.L_x_52) ;  /* 0x0000006000017945 */ /* 0x000fe80003800000 */
[----:B------:R1:W-:Y:S01]  /*5110*/  @!P1 STG.E.U8 desc[UR44][R6.64+0x8], R11 ;  /* 0x0000080b06009986 */ /* 0x0003e2000c10112c */
[----:B------:R-:W-:Y:S05]  /*5120*/  @P0 BRA `(.L_x_53) ;  /* 0x00000000000c0947 */ /* 0x000fea0003800000 */
[----:B------:R-:W1:Y:S02]  /*5130*/  LDG.E.U8 R148, desc[UR44][R8.64+0x9] ;  /* 0x0000092c08947981 */ /* 0x000e64000c1e1100 */
[----:B-1----:R-:W-:-:S05]  /*5140*/  PRMT R11, R148, 0x8880, RZ ;  /* 0x00008880940b7816 */ /* 0x002fca00000000ff */
[----:B------:R-:W-:-:S07]  /*5150*/  IMAD R12, R11, R136, RZ ;  /* 0x000000880b0c7224 */ /* 0x000fce00078e02ff */
.L_x_53:
[----:B------:R-:W-:Y:S05]  /*5160*/  BSYNC B1 ;  /* 0x0000000000017941 */ /* 0x000fea0003800000 */
.L_x_52:
[----:B------:R-:W-:Y:S01]  /*5170*/  @!P0 IMAD R127, R127, R137, R12 ;  /* 0x000000897f7f8224 */ /* 0x000fe200078e020c */
[----:B------:R-:W-:Y:S04]  /*5180*/  BSSY B1, `(.L_x_54) ;  /* 0x0000006000017945 */ /* 0x000fe80003800000 */
[----:B------:R0:W-:Y:S01]  /*5190*/  @!P0 STG.E.U8 desc[UR44][R6.64+0x9], R127 ;  /* 0x0000097f06008986 */ /* 0x0001e2000c10112c */
[----:B------:R-:W-:Y:S05]  /*51a0*/  @P5 BRA `(.L_x_55) ;  /* 0x00000000000c5947 */ /* 0x000fea0003800000 */
[----:B------:R-:W1:Y:S02]  /*51b0*/  LDG.E.U8 R148, desc[UR44][R2.64+0x10] ;  /* 0x0000102c02947981 */ /* 0x000e64000c1e1100 */
[----:B-1----:R-:W-:-:S05]  /*51c0*/  PRMT R11, R148, 0x8880, RZ ;  /* 0x00008880940b7816 */ /* 0x002fca00000000ff */
[----:B------:R-:W-:-:S07]  /*51d0*/  IMAD R12, R11, R136, RZ ;  /* 0x000000880b0c7224 */ /* 0x000fce00078e02ff */
.L_x_55:
[----:B------:R-:W-:Y:S05]  /*51e0*/  BSYNC B1 ;  /* 0x0000000000017941 */ /* 0x000fea0003800000 */
.L_x_54:
[----:B-1----:R-:W-:Y:S01]  /*51f0*/  @!P5 IMAD R11, R128, R137, R12 ;  /* 0x00000089800bd224 */ /* 0x002fe200078e020c */
[----:B------:R-:W-:Y:S04]  /*5200*/  BSSY B1, `(.L_x_56) ;  /* 0x0000006000017945 */ /* 0x000fe80003800000 */
[----:B------:R1:W-:Y:S01]  /*5210*/  @!P5 STG.E.U8 desc[UR44][R4.64+0x10], R11 ;  /* 0x0000100b0400d986 */ /* 0x0003e2000c10112c */
[----:B------:R-:W-:Y:S05]  /*5220*/  @P4 BRA `(.L_x_57) ;  /* 0x00000000000c4947 */ /* 0x000fea0003800000 */
[----:B------:R-:W1:Y:S02]  /*5230*/  LDG.E.U8 R148, desc[UR44][R2.64+0x11] ;  /* 0x0000112c02947981 */ /* 0x000e64000c1e1100 */
[----:B-1----:R-:W-:-:S05]  /*5240*/  PRMT R11, R148, 0x8880, RZ ;  /* 0x00008880940b7816 */ /* 0x002fca00000000ff */
[----:B------:R-:W-:-:S07]  /*5250*/  IMAD R12, R11, R136, RZ ;  /* 0x000000880b0c7224 */ /* 0x000fce00078e02ff */
.L_x_57:
[----:B------:R-:W-:Y:S05]  /*5260*/  BSYNC B1 ;  /* 0x0000000000017941 */ /* 0x000fea0003800000 */
.L_x_56:
        /* <DEDUP_REMOVED lines=13> */
.L_x_59:
[----:B------:R-:W-:Y:S05]  /*5340*/  BSYNC B1 ;  /* 0x0000000000017941 */ /* 0x000fea0003800000 */
.L_x_58:
[----:B-1----:R-:W-:Y:S01]  /*5350*/  @!P3 IMAD R11, R130, R137, R12 ;  /* 0x00000089820bb224 */ /* 0x002fe200078e020c */
[----:B------:R-:W-:Y:S04]  /*5360*/  BSSY B1, `(.L_x_60) ;  /* 0x0000006000017945 */ /* 0x000fe80003800000 */
[----:B------:R1:W-:Y:S01]  /*5370*/  @!P3 STG.E.U8 desc[UR44][R6.64+0x10], R11 ;  /* 0x0000100b0600b986 */ /* 0x0003e2000c10112c */
[----:B------:R-:W-:Y:S05]  /*5380*/  @P2 BRA `(.L_x_61) ;  /* 0x00000000000c2947 */ /* 0x000fea0003800000 */
[----:B------:R-:W1:Y:S02]  /*5390*/  LDG.E.U8 R148, desc[UR44][R8.64+0x11] ;  /* 0x0000112c08947981 */ /* 0x000e64000c1e1100 */
[----:B-1----:R-:W-:-:S05]  /*53a0*/  PRMT R11, R148, 0x8880, RZ ;  /* 0x00008880940b7816 */ /* 0x002fca00000000ff */
[----:B------:R-:W-:-:S07]  /*53b0*/  IMAD R12, R11, R136, RZ ;  /* 0x000000880b0c7224 */ /* 0x000fce00078e02ff */
.L_x_61:
[----:B------:R-:W-:Y:S05]  /*53c0*/  BSYNC B1 ;  /* 0x0000000000017941 */ /* 0x000fea0003800000 */
.L_x_60:
[----:B------:R-:W-:Y:S01]  /*53d0*/  @!P2 IMAD R131, R131, R137, R12 ;  /* 0x000000898383a224 */ /* 0x000fe200078e020c */
[----:B------:R-:W-:Y:S04]  /*53e0*/  BSSY B1, `(.L_x_62) ;  /* 0x0000006000017945 */ /* 0x000fe80003800000 */
[----:B------:R0:W-:Y:S01]  /*53f0*/  @!P2 STG.E.U8 desc[UR44][R6.64+0x11], R131 ;  /* 0x000011830600a986 */ /* 0x0001e2000c10112c */
[----:B------:R-:W-:Y:S05]  /*5400*/  @P5 BRA `(.L_x_63) ;  /* 0x00000000000c5947 */ /* 0x000fea0003800000 */
[----:B------:R-:W1:Y:S02]  /*5410*/  LDG.E.U8 R148, desc[UR44][R2.64+0x18] ;  /* 0x0000182c02947981 */ /* 0x000e64000c1e1100 */
[----:B-1----:R-:W-:-:S05]  /*5420*/  PRMT R11, R148, 0x8880, RZ ;  /* 0x00008880940b7816 */ /* 0x002fca00000000ff */
[----:B------:R-:W-:-:S07]  /*5430*/  IMAD R12, R11, R136, RZ ;  /* 0x000000880b0c7224 */ /* 0x000fce00078e02ff */
.L_x_63:
[----:B------:R-:W-:Y:S05]  /*5440*/  BSYNC B1 ;  /* 0x0000000000017941 */ /* 0x000fea0003800000 */
.L_x_62:
[----:B-1----:R-:W-:Y:S01]  /*5450*/  @!P5 IMAD R11, R132, R137, R12 ;  /* 0x00000089840bd224 */ /* 0x002fe200078e020c */
[----:B------:R-:W-:Y:S04]  /*5460*/  BSSY B1, `(.L_x_64) ;  /* 0x0000006000017945 */ /* 0x000fe80003800000 */
[----:B------:R1:W-:Y:S01]  /*5470*/  @!P5 STG.E.U8 desc[UR44][R4.64+0x18], R11 ;  /* 0x0000180b0400d986 */ /* 0x0003e2000c10112c */
[----:B------:R-:W-:Y:S05]  /*5480*/  @P4 BRA `(.L_x_65) ;  /* 0x00000000000c4947 */ /* 0x000fea0003800000 */
[----:B------:R-:W1:Y:S02]  /*5490*/  LDG.E.U8 R148, desc[UR44][R2.64+0x19] ;  /* 0x0000192c02947981 */ /* 0x000e64000c1e1100 */
[----:B-1----:R-:W-:-:S05]  /*54a0*/  PRMT R11, R148, 0x8880, RZ ;  /* 0x00008880940b7816 */ /* 0x002fca00000000ff */
[----:B------:R-:W-:-:S07]  /*54b0*/  IMAD R12, R11, R136, RZ ;  /* 0x000000880b0c7224 */ /* 0x000fce00078e02ff */
.L_x_65:
[----:B------:R-:W-:Y:S05]  /*54c0*/  BSYNC B1 ;  /* 0x0000000000017941 */ /* 0x000fea0003800000 */
.L_x_64:
        /* <DEDUP_REMOVED lines=13> */
.L_x_67:
[----:B------:R-:W-:Y:S05]  /*55a0*/  BSYNC B1 ;  /* 0x0000000000017941 */ /* 0x000fea0003800000 */
.L_x_66:
[----:B-1----:R-:W-:Y:S01]  /*55b0*/  @!P1 IMAD R11, R134, R137, R12 ;  /* 0x00000089860b9224 */ /* 0x002fe200078e020c */
[----:B------:R-:W-:Y:S04]  /*55c0*/  BSSY B1, `(.L_x_68) ;  /* 0x0000006000017945 */ /* 0x000fe80003800000 */
[----:B------:R1:W-:Y:S01]  /*55d0*/  @!P1 STG.E.U8 desc[UR44][R6.64+0x18], R11 ;  /* 0x0000180b06009986 */ /* 0x0003e2000c10112c */
[----:B------:R-:W-:Y:S05]  /*55e0*/  @P0 BRA `(.L_x_69) ;  /* 0x00000000000c0947 */ /* 0x000fea0003800000 */
[----:B------:R-:W1:Y:S02]  /*55f0*/  LDG.E.U8 R148, desc[UR44][R8.64+0x19] ;  /* 0x0000192c08947981 */ /* 0x000e64000c1e1100 */
[----:B-1----:R-:W-:-:S05]  /*5600*/  PRMT R11, R148, 0x8880, RZ ;  /* 0x00008880940b7816 */ /* 0x002fca00000000ff */
[----:B------:R-:W-:-:S07]  /*5610*/  IMAD R12, R11, R136, RZ ;  /* 0x000000880b0c7224 */ /* 0x000fce00078e02ff */
.L_x_69:
[----:B------:R-:W-:Y:S05]  /*5620*/  BSYNC B1 ;  /* 0x0000000000017941 */ /* 0x000fea0003800000 */
.L_x_68:
[----:B------:R-:W-:Y:S01]  /*5630*/  @!P0 IMAD R135, R135, R137, R12 ;  /* 0x0000008987878224 */ /* 0x000fe200078e020c */
[----:B------:R-:W-:Y:S04]  /*5640*/  BSSY B1, `(.L_x_70) ;  /* 0x0000006000017945 */ /* 0x000fe80003800000 */
[----:B------:R0:W-:Y:S01]  /*5650*/  @!P0 STG.E.U8 desc[UR44][R6.64+0x19], R135 ;  /* 0x0000198706008986 */ /* 0x0001e2000c10112c */
[----:B------:R-:W-:Y:S05]  /*5660*/  @P5 BRA `(.L_x_71) ;  /* 0x00000000000c5947 */ /* 0x000fea0003800000 */
[----:B------:R-:W1:Y:S02]  /*5670*/  LDG.E.U8 R148, desc[UR44][R2.64+0x20] ;  /* 0x0000202c02947981 */ /* 0x000e64000c1e1100 */
[----:B-1----:R-:W-:-:S05]  /*5680*/  PRMT R11, R148, 0x8880, RZ ;  /* 0x00008880940b7816 */ /* 0x002fca00000000ff */
[----:B------:R-:W-:-:S07]  /*5690*/  IMAD R12, R11, R136, RZ ;  /* 0x000000880b0c7224 */ /* 0x000fce00078e02ff */
.L_x_71:
[----:B------:R-:W-:Y:S05]  /*56a0*/  BSYNC B1 ;  /* 0x0000000000017941 */ /* 0x000fea0003800000 */
.L_x_70:
[----:B-1----:R-:W-:Y:S01]  /*56b0*/  @!P5 IMAD R11, R104, R137, R12 ;  /* 0x00000089680bd224 */ /* 0x002fe200078e020c */
[----:B------:R-:W-:Y:S04]  /*56c0*/  BSSY B1, `(.L_x_72) ;  /* 0x0000006000017945 */ /* 0x000fe80003800000 */
[----:B------:R1:W-:Y:S01]  /*56d0*/  @!P5 STG.E.U8 desc[UR44][R4.64+0x20], R11 ;  /* 0x0000200b0400d986 */ /* 0x0003e2000c10112c */
[----:B------:R-:W-:Y:S05]  /*56e0*/  @P4 BRA `(.L_x_73) ;  /* 0x00000000000c4947 */ /* 0x000fea0003800000 */
[----:B------:R-:W1:Y:S02]  /*56f0*/  LDG.E.U8 R148, desc[UR44][R2.64+0x21] ;  /* 0x0000212c02947981 */ /* 0x000e64000c1e1100 */
[----:B-1----:R-:W-:-:S05]  /*5700*/  PRMT R11, R148, 0x8880, RZ ;  /* 0x00008880940b7816 */ /* 0x002fca00000000ff */
[----:B------:R-:W-:-:S07]  /*5710*/  IMAD R12, R11, R136, RZ ;  /* 0x000000880b0c7224 */ /* 0x000fce00078e02ff */
.L_x_73:
[----:B------:R-:W-:Y:S05]  /*5720*/  BSYNC B1 ;  /* 0x0000000000017941 */ /* 0x000fea0003800000 */
.L_x_72:
        /* <DEDUP_REMOVED lines=13> */
.L_x_75:
[----:B------:R-:W-:Y:S05]  /*5800*/  BSYNC B1 ;  /* 0x0000000000017941 */ /* 0x000fea0003800000 */
.L_x_74:
[----:B-1----:R-:W-:Y:S01]  /*5810*/  @!P3 IMAD R11, R106, R137, R12 ;  /* 0x000000896a0bb224 */ /* 0x002fe200078e020c */
[----:B------:R-:W-:Y:S04]  /*5820*/  BSSY B1, `(.L_x_76) ;  /* 0x0000006000017945 */ /* 0x000fe80003800000 */
[----:B------:R1:W-:Y:S01]  /*5830*/  @!P3 STG.E.U8 desc[UR44][R6.64+0x20], R11 ;  /* 0x0000200b0600b986 */ /* 0x0003e2000c10112c */
[----:B------:R-:W-:Y:S05]  /*5840*/  @P2 BRA `(.L_x_77) ;  /* 0x00000000000c2947 */ /* 0x000fea0003800000 */
[----:B------:R-:W1:Y:S02]  /*5850*/  LDG.E.U8 R148, desc[UR44][R8.64+0x21] ;  /* 0x0000212c08947981 */ /* 0x000e64000c1e1100 */
[----:B-1----:R-:W-:-:S05]  /*5860*/  PRMT R11, R148, 0x8880, RZ ;  /* 0x00008880940b7816 */ /* 0x002fca00000000ff */
[----:B------:R-:W-:-:S07]  /*5870*/  IMAD R12, R11, R136, RZ ;  /* 0x000000880b0c7224 */ /* 0x000fce00078e02ff */
.L_x_77:
[----:B------:R-:W-:Y:S05]  /*5880*/  BSYNC B1 ;  /* 0x0000000000017941 */ /* 0x000fea0003800000 */
.L_x_76:
[----:B------:R-:W-:Y:S01]  /*5890*/  @!P2 IMAD R107, R107, R137, R12 ;  /* 0x000000896b6ba224 */ /* 0x000fe200078e020c */
[----:B------:R-:W-:Y:S04]  /*58a0*/  BSSY B1, `(.L_x_78) ;  /* 0x0000006000017945 */ /* 0x000fe80003800000 */
[----:B------:R0:W-:Y:S01]  /*58b0*/  @!P2 STG.E.U8 desc[UR44][R6.64+0x21], R107 ;  /* 0x0000216b0600a986 */ /* 0x0001e2000c10112c */
[----:B------:R-:W-:Y:S05]  /*58c0*/  @P5 BRA `(.L_x_79) ;  /* 0x00000000000c5947 */ /* 0x000fea0003800000 */
[----:B------:R-:W1:Y:S02]  /*58d0*/  LDG.E.U8 R148, desc[UR44][R2.64+0x28] ;  /* 0x0000282c02947981 */ /* 0x000e64000c1e1100 */
[----:B-1----:R-:W-:-:S05]  /*58e0*/  PRMT R11, R148, 0x8880, RZ ;  /* 0x00008880940b7816 */ /* 0x002fca00000000ff */
[----:B------:R-:W-:-:S07]  /*58f0*/  IMAD R12, R11, R136, RZ ;  /* 0x000000880b0c7224 */ /* 0x000fce00078e02ff */
.L_x_79:
[----:B------:R-:W-:Y:S05]  /*5900*/  BSYNC B1 ;  /* 0x0000000000017941 */ /* 0x000fea0003800000 */
.L_x_78:
[----:B-1----:R-:W-:Y:S01]  /*5910*/  @!P5 IMAD R11, R108, R137, R12 ;  /* 0x000000896c0bd224 */ /* 0x002fe200078e020c */
[----:B------:R-:W-:Y:S04]  /*5920*/  BSSY B1, `(.L_x_80) ;  /* 0x0000006000017945 */ /* 0x000fe80003800000 */
[----:B------:R1:W-:Y:S01]  /*5930*/  @!P5 STG.E.U8 desc[UR44][R4.64+0x28], R11 ;  /* 0x0000280b0400d986 */ /* 0x0003e2000c10112c */
[----:B------:R-:W-:Y:S05]  /*5940*/  @P4 BRA `(.L_x_81) ;  /* 0x00000000000c4947 */ /* 0x000fea0003800000 */
[----:B------:R-:W1:Y:S02]  /*5950*/  LDG.E.U8 R148, desc[UR44][R2.64+0x29] ;  /* 0x0000292c02947981 */ /* 0x000e64000c1e1100 */
[----:B-1----:R-:W-:-:S05]  /*5960*/  PRMT R11, R148, 0x8880, RZ ;  /* 0x00008880940b7816 */ /* 0x002fca00000000ff */
[----:B------:R-:W-:-:S07]  /*5970*/  IMAD R12, R11, R136, RZ ;  /* 0x000000880b0c7224 */ /* 0x000fce00078e02ff */
.L_x_81:
[----:B------:R-:W-:Y:S05]  /*5980*/  BSYNC B1 ;  /* 0x0000000000017941 */ /* 0x000fea0003800000 */
.L_x_80:
        /* <DEDUP_REMOVED lines=13> */
.L_x_83:
[----:B------:R-:W-:Y:S05]  /*5a60*/  BSYNC B1 ;  /* 0x0000000000017941 */ /* 0x000fea0003800000 */
.L_x_82:
[----:B-1----:R-:W-:Y:S01]  /*5a70*/  @!P1 IMAD R11, R110, R137, R12 ;  /* 0x000000896e0b9224 */ /* 0x002fe200078e020c */
[----:B------:R-:W-:Y:S04]  /*5a80*/  BSSY B1, `(.L_x_84) ;  /* 0x0000006000017945 */ /* 0x000fe80003800000 */
[----:B------:R1:W-:Y:S01]  /*5a90*/  @!P1 STG.E.U8 desc[UR44][R6.64+0x28], R11 ;  /* 0x0000280b06009986 */ /* 0x0003e2000c10112c */
[----:B------:R-:W-:Y:S05]  /*5aa0*/  @P0 BRA `(.L_x_85) ;  /* 0x00000000000c0947 */ /* 0x000fea0003800000 */
[----:B------:R-:W1:Y:S02]  /*5ab0*/  LDG.E.U8 R148, desc[UR44][R8.64+0x29] ;  /* 0x0000292c08947981 */ /* 0x000e64000c1e1100 */
[----:B-1----:R-:W-:-:S05]  /*5ac0*/  PRMT R11, R148, 0x8880, RZ ;  /* 0x00008880940b7816 */ /* 0x002fca00000000ff */
[----:B------:R-:W-:-:S07]  /*5ad0*/  IMAD R12, R11, R136, RZ ;  /* 0x000000880b0c7224 */ /* 0x000fce00078e02ff */
.L_x_85:
[----:B------:R-:W-:Y:S05]  /*5ae0*/  BSYNC B1 ;  /* 0x0000000000017941 */ /* 0x000fea0003800000 */
.L_x_84:
[----:B------:R-:W-:Y:S01]  /*5af0*/  @!P0 IMAD R111, R111, R137, R12 ;  /* 0x000000896f6f8224 */ /* 0x000fe200078e020c */
[----:B------:R-:W-:Y:S04]  /*5b00*/  BSSY B1, `(.L_x_86) ;  /* 0x0000006000017945 */ /* 0x000fe80003800000 */
[----:B------:R0:W-:Y:S01]  /*5b10*/  @!P0 STG.E.U8 desc[UR44][R6.64+0x29], R111 ;  /* 0x0000296f06008986 */ /* 0x0001e2000c10112c */
[----:B------:R-:W-:Y:S05]  /*5b20*/  @P5 BRA `(.L_x_87) ;  /* 0x00000000000c5947 */ /* 0x000fea0003800000 */
[----:B------:R-:W1:Y:S02]  /*5b30*/  LDG.E.U8 R148, desc[UR44][R2.64+0x30] ;  /* 0x0000302c02947981 */ /* 0x000e64000c1e1100 */
[----:B-1----:R-:W-:-:S05]  /*5b40*/  PRMT R11, R148, 0x8880, RZ ;  /* 0x00008880940b7816 */ /* 0x002fca00000000ff */
[----:B------:R-:W-:-:S07]  /*5b50*/  IMAD R12, R11, R136, RZ ;  /* 0x000000880b0c7224 */ /* 0x000fce00078e02ff */
.L_x_87:
[----:B------:R-:W-:Y:S05]  /*5b60*/  BSYNC B1 ;  /* 0x0000000000017941 */ /* 0x000fea0003800000 */
.L_x_86:
[----:B-1----:R-:W-:Y:S01]  /*5b70*/  @!P5 IMAD R11, R112, R137, R12 ;  /* 0x00000089700bd224 */ /* 0x002fe200078e020c */
[----:B------:R-:W-:Y:S04]  /*5b80*/  BSSY B1, `(.L_x_88) ;  /* 0x0000006000017945 */ /* 0x000fe80003800000 */
[----:B------:R1:W-:Y:S01]  /*5b90*/  @!P5 STG.E.U8 desc[UR44][R4.64+0x30], R11 ;  /* 0x0000300b0400d986 */ /* 0x0003e2000c10112c */
[----:B------:R-:W-:Y:S05]  /*5ba0*/  @P4 BRA `(.L_x_89) ;  /* 0x00000000000c4947 */ /* 0x000fea0003800000 */
[----:B------:R-:W1:Y:S02]  /*5bb0*/  LDG.E.U8 R148, desc[UR44][R2.64+0x31] ;  /* 0x0000312c02947981 */ /* 0x000e64000c1e1100 */
[----:B-1----:R-:W-:-:S05]  /*5bc0*/  PRMT R11, R148, 0x8880, RZ ;  /* 0x00008880940b7816 */ /* 0x002fca00000000ff */
[----:B------:R-:W-:-:S07]  /*5bd0*/  IMAD R12, R11, R136, RZ ;  /* 0x000000880b0c7224 */ /* 0x000fce00078e02ff */
.L_x_89:
[----:B------:R-:W-:Y:S05]  /*5be0*/  BSYNC B1 ;  /* 0x0000000000017941 */ /* 0x000fea0003800000 */
.L_x_88:
        /* <DEDUP_REMOVED lines=13> */
.L_x_91:
[----:B------:R-:W-:Y:S05]  /*5cc0*/  BSYNC B1 ;  /* 0x0000000000017941 */ /* 0x000fea0003800000 */
.L_x_90:
[----:B-1----:R-:W-:Y:S01]  /*5cd0*/  @!P3 IMAD R11, R114, R137, R12 ;  /* 0x00000089720bb224 */ /* 0x002fe200078e020c */
[----:B------:R-:W-:Y:S04]  /*5ce0*/  BSSY B1, `(.L_x_92) ;  /* 0x0000006000017945 */ /* 0x000fe80003800000 */
[----:B------:R1:W-:Y:S01]  /*5cf0*/  @!P3 STG.E.U8 desc[UR44][R6.64+0x30], R11 ;  /* 0x0000300b0600b986 */ /* 0x0003e2000c10112c */
[----:B------:R-:W-:Y:S05]  /*5d00*/  @P2 BRA `(.L_x_93) ;  /* 0x00000000000c2947 */ /* 0x000fea0003800000 */
[----:B------:R-:W1:Y:S02]  /*5d10*/  LDG.E.U8 R148, desc[UR44][R8.64+0x31] ;  /* 0x0000312c08947981 */ /* 0x000e64000c1e1100 */
[----:B-1----:R-:W-:-:S05]  /*5d20*/  PRMT R11, R148, 0x8880, RZ ;  /* 0x00008880940b7816 */ /* 0x002fca00000000ff */
[----:B------:R-:W-:-:S07]  /*5d30*/  IMAD R12, R11, R136, RZ ;  /* 0x000000880b0c7224 */ /* 0x000fce00078e02ff */
.L_x_93:
[----:B------:R-:W-:Y:S05]  /*5d40*/  BSYNC B1 ;  /* 0x0000000000017941 */ /* 0x000fea0003800000 */
.L_x_92:
[----:B------:R-:W-:Y:S01]  /*5d50*/  @!P2 IMAD R115, R115, R137, R12 ;  /* 0x000000897373a224 */ /* 0x000fe200078e020c */
[----:B------:R-:W-:Y:S04]  /*5d60*/  BSSY B1, `(.L_x_94) ;  /* 0x0000006000017945 */ /* 0x000fe80003800000 */
[----:B------:R0:W-:Y:S01]  /*5d70*/  @!P2 STG.E.U8 desc[UR44][R6.64+0x31], R115 ;  /* 0x000031730600a986 */ /* 0x0001e2000c10112c */
[----:B------:R-:W-:Y:S05]  /*5d80*/  @P5 BRA `(.L_x_95) ;  /* 0x00000000000c5947 */ /* 0x000fea0003800000 */
[----:B------:R-:W1:Y:S02]  /*5d90*/  LDG.E.U8 R148, desc[UR44][R2.64+0x38] ;  /* 0x0000382c02947981 */ /* 0x000e64000c1e1100 */
[----:B-1----:R-:W-:-:S05]  /*5da0*/  PRMT R11, R148, 0x8880, RZ ;  /* 0x00008880940b7816 */ /* 0x002fca00000000ff */
[----:B------:R-:W-:-:S07]  /*5db0*/  IMAD R12, R11, R136, RZ ;  /* 0x000000880b0c7224 */ /* 0x000fce00078e02ff */
.L_x_95:
[----:B------:R-:W-:Y:S05]  /*5dc0*/  BSYNC B1 ;  /* 0x0000000000017941 */ /* 0x000fea0003800000 */
.L_x_94:
[----:B-1----:R-:W-:Y:S01]  /*5dd0*/  @!P5 IMAD R11, R116, R137, R12 ;  /* 0x00000089740bd224 */ /* 0x002fe200078e020c */
[----:B------:R-:W-:Y:S04]  /*5de0*/  BSSY B1, `(.L_x_96) ;  /* 0x0000006000017945 */ /* 0x000fe80003800000 */
[----:B------:R1:W-:Y:S01]  /*5df0*/  @!P5 STG.E.U8 desc[UR44][R4.64+0x38], R11 ;  /* 0x0000380b0400d986 */ /* 0x0003e2000c10112c */
[----:B------:R-:W-:Y:S05]  /*5e00*/  @P4 BRA `(.L_x_97) ;  /* 0x00000000000c4947 */ /* 0x000fea0003800000 */
[----:B------:R-:W1:Y:S02]  /*5e10*/  LDG.E.U8 R148, desc[UR44][R2.64+0x39] ;  /* 0x0000392c02947981 */ /* 0x000e64000c1e1100 */
[----:B-1----:R-:W-:-:S05]  /*5e20*/  PRMT R11, R148, 0x8880, RZ ;  /* 0x00008880940b7816 */ /* 0x002fca00000000ff */
[----:B------:R-:W-:-:S07]  /*5e30*/  IMAD R12, R11, R136, RZ ;  /* 0x000000880b0c7224 */ /* 0x000fce00078e02ff */
.L_x_97:
[----:B------:R-:W-:Y:S05]  /*5e40*/  BSYNC B1 ;  /* 0x0000000000017941 */ /* 0x000fea0003800000 */
.L_x_96:
        /* <DEDUP_REMOVED lines=13> */
.L_x_99:
[----:B------:R-:W-:Y:S05]  /*5f20*/  BSYNC B1 ;  /* 0x0000000000017941 */ /* 0x000fea0003800000 */
.L_x_98:
[----:B-1----:R-:W-:Y:S01]  /*5f30*/  @!P1 IMAD R11, R118, R137, R12 ;  /* 0x00000089760b9224 */ /* 0x002fe200078e020c */
[----:B------:R-:W-:Y:S04]  /*5f40*/  BSSY B1, `(.L_x_100) ;  /* 0x0000006000017945 */ /* 0x000fe80003800000 */
[----:B------:R1:W-:Y:S01]  /*5f50*/  @!P1 STG.E.U8 desc[UR44][R6.64+0x38], R11 ;  /* 0x0000380b06009986 */ /* 0x0003e2000c10112c */
[----:B------:R-:W-:Y:S05]  /*5f60*/  @P0 BRA `(.L_x_101) ;  /* 0x00000000000c0947 */ /* 0x000fea0003800000 */
[----:B------:R-:W1:Y:S02]  /*5f70*/  LDG.E.U8 R148, desc[UR44][R8.64+0x39] ;  /* 0x0000392c08947981 */ /* 0x000e64000c1e1100 */
[----:B-1----:R-:W-:-:S05]  /*5f80*/  PRMT R11, R148, 0x8880, RZ ;  /* 0x00008880940b7816 */ /* 0x002fca00000000ff */
[----:B------:R-:W-:-:S07]  /*5f90*/  IMAD R12, R11, R136, RZ ;  /* 0x000000880b0c7224 */ /* 0x000fce00078e02ff */
.L_x_101:
[----:B------:R-:W-:Y:S05]  /*5fa0*/  BSYNC B1 ;  /* 0x0000000000017941 */ /* 0x000fea0003800000 */
.L_x_100:
[----:B------:R-:W-:Y:S01]  /*5fb0*/  @!P0 IMAD R119, R119, R137, R12 ;  /* 0x0000008977778224 */ /* 0x000fe200078e020c */
[----:B------:R-:W-:Y:S04]  /*5fc0*/  BSSY B1, `(.L_x_102) ;  /* 0x0000006000017945 */ /* 0x000fe80003800000 */
[----:B------:R0:W-:Y:S01]  /*5fd0*/  @!P0 STG.E.U8 desc[UR44][R6.64+0x39], R119 ;  /* 0x0000397706008986 */ /* 0x0001e2000c10112c */
[----:B------:R-:W-:Y:S05]  /*5fe0*/  @P5 BRA `(.L_x_103) ;  /* 0x00000000000c5947 */ /* 0x000fea0003800000 */
[----:B------:R-:W1:Y:S02]  /*5ff0*/  LDG.E.U8 R148, desc[UR44][R2.64+0x40] ;  /* 0x0000402c02947981 */ /* 0x000e64000c1e1100 */
[----:B-1----:R-:W-:-:S05]  /*6000*/  PRMT R11, R148, 0x8880, RZ ;  /* 0x00008880940b7816 */ /* 0x002fca00000000ff */
[----:B------:R-:W-:-:S07]  /*6010*/  IMAD R12, R11, R136, RZ ;  /* 0x000000880b0c7224 */ /* 0x000fce00078e02ff */
.L_x_103:
[----:B------:R-:W-:Y:S05]  /*6020*/  BSYNC B1 ;  /* 0x0000000000017941 */ /* 0x000fea0003800000 */
.L_x_102:
[----:B-1----:R-:W-:Y:S01]  /*6030*/  @!P5 IMAD R11, R88, R137, R12 ;  /* 0x00000089580bd224 */ /* 0x002fe200078e020c */
[----:B------:R-:W-:Y:S04]  /*6040*/  BSSY B1, `(.L_x_104) ;  /* 0x0000006000017945 */ /* 0x000fe80003800000 */
[----:B------:R1:W-:Y:S01]  /*6050*/  @!P5 STG.E.U8 desc[UR44][R4.64+0x40], R11 ;  /* 0x0000400b0400d986 */ /* 0x0003e2000c10112c */
[----:B------:R-:W-:Y:S05]  /*6060*/  @P4 BRA `(.L_x_105) ;  /* 0x00000000000c4947 */ /* 0x000fea0003800000 */
[----:B------:R-:W1:Y:S02]  /*6070*/  LDG.E.U8 R148, desc[UR44][R2.64+0x41] ;  /* 0x0000412c02947981 */ /* 0x000e64000c1e1100 */
[----:B-1----:R-:W-:-:S05]  /*6080*/  PRMT R11, R148, 0x8880, RZ ;  /* 0x00008880940b7816 */ /* 0x002fca00000000ff */
[----:B------:R-:W-:-:S07]  /*6090*/  IMAD R12, R11, R136, RZ ;  /* 0x000000880b0c7224 */ /* 0x000fce00078e02ff */
.L_x_105:
[----:B------:R-:W-:Y:S05]  /*60a0*/  BSYNC B1 ;  /* 0x0000000000017941 */ /* 0x000fea0003800000 */
.L_x_104:
        /* <DEDUP_REMOVED lines=13> */
.L_x_107:
[----:B------:R-:W-:Y:S05]  /*6180*/  BSYNC B1 ;  /* 0x0000000000017941 */ /* 0x000fea0003800000 */
.L_x_106:
[----:B-1----:R-:W-:Y:S01]  /*6190*/  @!P3 IMAD R11, R90, R137, R12 ;  /* 0x000000895a0bb224 */ /* 0x002fe200078e020c */
[----:B------:R-:W-:Y:S04]  /*61a0*/  BSSY B1, `(.L_x_108) ;  /* 0x0000006000017945 */ /* 0x000fe80003800000 */
[----:B------:R1:W-:Y:S01]  /*61b0*/  @!P3 STG.E.U8 desc[UR44][R6.64+0x40], R11 ;  /* 0x0000400b0600b986 */ /* 0x0003e2000c10112c */
[----:B------:R-:W-:Y:S05]  /*61c0*/  @P2 BRA `(.L_x_109) ;  /* 0x00000000000c2947 */ /* 0x000fea0003800000 */
[----:B------:R-:W1:Y:S02]  /*61d0*/  LDG.E.U8 R148, desc[UR44][R8.64+0x41] ;  /* 0x0000412c08947981 */ /* 0x000e64000c1e1100 */
[----:B-1----:R-:W-:-:S05]  /*61e0*/  PRMT R11, R148, 0x8880, RZ ;  /* 0x00008880940b7816 */ /* 0x002fca00000000ff */
[----:B------:R-:W-:-:S07]  /*61f0*/  IMAD R12, R11, R136, RZ ;  /* 0x000000880b0c7224 */ /* 0x000fce00078e02ff */
.L_x_109:
[----:B------:R-:W-:Y:S05]  /*6200*/  BSYNC B1 ;  /* 0x0000000000017941 */ /* 0x000fea0003800000 */
.L_x_108:
[----:B------:R-:W-:Y:S01]  /*6210*/  @!P2 IMAD R91, R91, R137, R12 ;  /* 0x000000895b5ba224 */ /* 0x000fe200078e020c */
[----:B------:R-:W-:Y:S04]  /*6220*/  BSSY B1, `(.L_x_110) ;  /* 0x0000006000017945 */ /* 0x000fe80003800000 */
[----:B------:R0:W-:Y:S01]  /*6230*/  @!P2 STG.E.U8 desc[UR44][R6.64+0x41], R91 ;  /* 0x0000415b0600a986 */ /* 0x0001e2000c10112c */
[----:B------:R-:W-:Y:S05]  /*6240*/  @P5 BRA `(.L_x_111) ;  /* 0x00000000000c5947 */ /* 0x000fea0003800000 */
[----:B------:R-:W1:Y:S02]  /*6250*/  LDG.E.U8 R148, desc[UR44][R2.64+0x48] ;  /* 0x0000482c02947981 */ /* 0x000e64000c1e1100 */
[----:B-1----:R-:W-:-:S05]  /*6260*/  PRMT R11, R148, 0x8880, RZ ;  /* 0x00008880940b7816 */ /* 0x002fca00000000ff */
[----:B------:R-:W-:-:S07]  /*6270*/  IMAD R12, R11, R136, RZ ;  /* 0x000000880b0c7224 */ /* 0x000fce00078e02ff */
.L_x_111:
[----:B------:R-:W-:Y:S05]  /*6280*/  BSYNC B1 ;  /* 0x0000000000017941 */ /* 0x000fea0003800000 */
.L_x_110:
[----:B-1----:R-:W-:Y:S01]  /*6290*/  @!P5 IMAD R11, R92, R137, R12 ;  /* 0x000000895c0bd224 */ /* 0x002fe200078e020c */
[----:B------:R-:W-:Y:S04]  /*62a0*/  BSSY B1, `(.L_x_112) ;  /* 0x0000006000017945 */ /* 0x000fe80003800000 */
[----:B------:R1:W-:Y:S01]  /*62b0*/  @!P5 STG.E.U8 desc[UR44][R4.64+0x48], R11 ;  /* 0x0000480b0400d986 */ /* 0x0003e2000c10112c */
[----:B------:R-:W-:Y:S05]  /*62c0*/  @P4 BRA `(.L_x_113) ;  /* 0x00000000000c4947 */ /* 0x000fea0003800000 */
[----:B------:R-:W1:Y:S02]  /*62d0*/  LDG.E.U8 R148, desc[UR44][R2.64+0x49] ;  /* 0x0000492c02947981 */ /* 0x000e64000c1e1100 */
[----:B-1----:R-:W-:-:S05]  /*62e0*/  PRMT R11, R148, 0x8880, RZ ;  /* 0x00008880940b7816 */ /* 0x002fca00000000ff */
[----:B------:R-:W-:-:S07]  /*62f0*/  IMAD R12, R11, R136, RZ ;  /* 0x000000880b0c7224 */ /* 0x000fce00078e02ff */
.L_x_113:
[----:B------:R-:W-:Y:S05]  /*6300*/  BSYNC B1 ;  /* 0x0000000000017941 */ /* 0x000fea0003800000 */
.L_x_112:
        /* <DEDUP_REMOVED lines=13> */
.L_x_115:
[----:B------:R-:W-:Y:S05]  /*63e0*/  BSYNC B1 ;  /* 0x0000000000017941 */ /* 0x000fea0003800000 */
.L_x_114:
[----:B-1----:R-:W-:Y:S01]  /*63f0*/  @!P1 IMAD R11, R94, R137, R12 ;  /* 0x000000895e0b9224 */ /* 0x002fe200078e020c */
[----:B------:R-:W-:Y:S04]  /*6400*/  BSSY B1, `(.L_x_116) ;  /* 0x0000006000017945 */ /* 0x000fe80003800000 */
[----:B------:R1:W-:Y:S01]  /*6410*/  @!P1 STG.E.U8 desc[UR44][R6.64+0x48], R11 ;  /* 0x0000480b06009986 */ /* 0x0003e2000c10112c */
[----:B------:R-:W-:Y:S05]  /*6420*/  @P0 BRA `(.L_x_117) ;  /* 0x00000000000c0947 */ /* 0x000fea0003800000 */
[----:B------:R-:W1:Y:S02]  /*6430*/  LDG.E.U8 R148, desc[UR44][R8.64+0x49] ;  /* 0x0000492c08947981 */ /* 0x000e64000c1e1100 */
[----:B-1----:R-:W-:-:S05]  /*6440*/  PRMT R11, R148, 0x8880, RZ ;  /* 0x00008880940b7816 */ /* 0x002fca00000000ff */
[----:B------:R-:W-:-:S07]  /*6450*/  IMAD R12, R11, R136, RZ ;  /* 0x000000880b0c7224 */ /* 0x000fce00078e02ff */
.L_x_117:
[----:B------:R-:W-:Y:S05]  /*6460*/  BSYNC B1 ;  /* 0x0000000000017941 */ /* 0x000fea0003800000 */
.L_x_116:
[----:B------:R-:W-:Y:S01]  /*6470*/  @!P0 IMAD R95, R95, R137, R12 ;  /* 0x000000895f5f8224 */ /* 0x000fe200078e020c */
[----:B------:R-:W-:Y:S04]  /*6480*/  BSSY B1, `(.L_x_118) ;  /* 0x0000006000017945 */ /* 0x000fe80003800000 */
[----:B------:R0:W-:Y:S01]  /*6490*/  @!P0 STG.E.U8 desc[UR44][R6.64+0x49], R95 ;  /* 0x0000495f06008986 */ /* 0x0001e2000c10112c */
[----:B------:R-:W-:Y:S05]  /*64a0*/  @P5 BRA `(.L_x_119) ;  /* 0x00000000000c5947 */ /* 0x000fea0003800000 */
[----:B------:R-:W1:Y:S02]  /*64b0*/  LDG.E.U8 R148, desc[UR44][R2.64+0x50] ;  /* 0x0000502c02947981 */ /* 0x000e64000c1e1100 */
[----:B-1----:R-:W-:-:S05]  /*64c0*/  PRMT R11, R148, 0x8880, RZ ;  /* 0x00008880940b7816 */ /* 0x002fca00000000ff */
[----:B------:R-:W-:-:S07]  /*64d0*/  IMAD R12, R11, R136, RZ ;  /* 0x000000880b0c7224 */ /* 0x000fce00078e02ff */
.L_x_119:
[----:B------:R-:W-:Y:S05]  /*64e0*/  BSYNC B1 ;  /* 0x0000000000017941 */ /* 0x000fea0003800000 */
.L_x_118:
[----:B-1----:R-:W-:Y:S01]  /*64f0*/  @!P5 IMAD R11, R96, R137, R12 ;  /* 0x00000089600bd224 */ /* 0x002fe200078e020c */
[----:B------:R-:W-:Y:S04]  /*6500*/  BSSY B1, `(.L_x_120) ;  /* 0x0000006000017945 */ /* 0x000fe80003800000 */
[----:B------:R1:W-:Y:S01]  /*6510*/  @!P5 STG.E.U8 desc[UR44][R4.64+0x50], R11 ;  /* 0x0000500b0400d986 */ /* 0x0003e2000c10112c */
[----:B------:R-:W-:Y:S05]  /*6520*/  @P4 BRA `(.L_x_121) ;  /* 0x00000000000c4947 */ /* 0x000fea0003800000 */
[----:B------:R-:W1:Y:S02]  /*6530*/  LDG.E.U8 R148, desc[UR44][R2.64+0x51] ;  /* 0x0000512c02947981 */ /* 0x000e64000c1e1100 */
[----:B-1----:R-:W-:-:S05]  /*6540*/  PRMT R11, R148, 0x8880, RZ ;  /* 0x00008880940b7816 */ /* 0x002fca00000000ff */
[----:B------:R-:W-:-:S07]  /*6550*/  IMAD R12, R11, R136, RZ ;  /* 0x000000880b0c7224 */ /* 0x000fce00078e02ff */
.L_x_121:
[----:B------:R-:W-:Y:S05]  /*6560*/  BSYNC B1 ;  /* 0x0000000000017941 */ /* 0x000fea0003800000 */
.L_x_120:
        /* <DEDUP_REMOVED lines=13> */
.L_x_123:
[----:B------:R-:W-:Y:S05]  /*6640*/  BSYNC B1 ;  /* 0x0000000000017941 */ /* 0x000fea0003800000 */
.L_x_122:
[----:B-1----:R-:W-:Y:S01]  /*6650*/  @!P3 IMAD R11, R98, R137, R12 ;  /* 0x00000089620bb224 */ /* 0x002fe200078e020c */
[----:B------:R-:W-:Y:S04]  /*6660*/  BSSY B1, `(.L_x_124) ;  /* 0x0000006000017945 */ /* 0x000fe80003800000 */
[----:B------:R1:W-:Y:S01]  /*6670*/  @!P3 STG.E.U8 desc[UR44][R6.64+0x50], R11 ;  /* 0x0000500b0600b986 */ /* 0x0003e2000c10112c */
[----:B------:R-:W-:Y:S05]  /*6680*/  @P2 BRA `(.L_x_125) ;  /* 0x00000000000c2947 */ /* 0x000fea0003800000 */
[----:B------:R-:W1:Y:S02]  /*6690*/  LDG.E.U8 R148, desc[UR44][R8.64+0x51] ;  /* 0x0000512c08947981 */ /* 0x000e64000c1e1100 */
[----:B-1----:R-:W-:-:S05]  /*66a0*/  PRMT R11, R148, 0x8880, RZ ;  /* 0x00008880940b7816 */ /* 0x002fca00000000ff */
[----:B------:R-:W-:-:S07]  /*66b0*/  IMAD R12, R11, R136, RZ ;  /* 0x000000880b0c7224 */ /* 0x000fce00078e02ff */
.L_x_125:
[----:B------:R-:W-:Y:S05]  /*66c0*/  BSYNC B1 ;  /* 0x0000000000017941 */ /* 0x000fea0003800000 */
.L_x_124:
[----:B------:R-:W-:Y:S01]  /*66d0*/  @!P2 IMAD R99, R99, R137, R12 ;  /* 0x000000896363a224 */ /* 0x000fe200078e020c */
[----:B------:R-:W-:Y:S04]  /*66e0*/  BSSY B1, `(.L_x_126) ;  /* 0x0000006000017945 */ /* 0x000fe80003800000 */
[----:B------:R0:W-:Y:S01]  /*66f0*/  @!P2 STG.E.U8 desc[UR44][R6.64+0x51], R99 ;  /* 0x000051630600a986 */ /* 0x0001e2000c10112c */
[----:B------:R-:W-:Y:S05]  /*6700*/  @P5 BRA `(.L_x_127) ;  /* 0x00000000000c5947 */ /* 0x000fea0003800000 */
[----:B------:R-:W1:Y:S02]  /*6710*/  LDG.E.U8 R148, desc[UR44][R2.64+0x58] ;  /* 0x0000582c02947981 */ /* 0x000e64000c1e1100 */
[----:B-1----:R-:W-:-:S05]  /*6720*/  PRMT R11, R148, 0x8880, RZ ;  /* 0x00008880940b7816 */ /* 0x002fca00000000ff */
[----:B------:R-:W-:-:S07]  /*6730*/  IMAD R12, R11, R136, RZ ;  /* 0x000000880b0c7224 */ /* 0x000fce00078e02ff */
.L_x_127:
[----:B------:R-:W-:Y:S05]  /*6740*/  BSYNC B1 ;  /* 0x0000000000017941 */ /* 0x000fea0003800000 */
.L_x_126:
[----:B-1----:R-:W-:Y:S01]  /*6750*/  @!P5 IMAD R11, R100, R137, R12 ;  /* 0x00000089640bd224 */ /* 0x002fe200078e020c */
[----:B------:R-:W-:Y:S04]  /*6760*/  BSSY B1, `(.L_x_128) ;  /* 0x0000006000017945 */ /* 0x000fe80003800000 */
[----:B------:R1:W-:Y:S01]  /*6770*/  @!P5 STG.E.U8 desc[UR44][R4.64+0x58], R11 ;  /* 0x0000580b0400d986 */ /* 0x0003e2000c10112c */
[----:B------:R-:W-:Y:S05]  /*6780*/  @P4 BRA `(.L_x_129) ;  /* 0x00000000000c4947 */ /* 0x000fea0003800000 */
[----:B------:R-:W1:Y:S02]  /*6790*/  LDG.E.U8 R148, desc[UR44][R2.64+0x59] ;  /* 0x0000592c02947981 */ /* 0x000e64000c1e1100 */
[----:B-1----:R-:W-:-:S05]  /*67a0*/  PRMT R11, R148, 0x8880, RZ ;  /* 0x00008880940b7816 */ /* 0x002fca00000000ff */
[----:B------:R-:W-:-:S07]  /*67b0*/  IMAD R12, R11, R136, RZ ;  /* 0x000000880b0c7224 */ /* 0x000fce00078e02ff */
.L_x_129:
[----:B------:R-:W-:Y:S05]  /*67c0*/  BSYNC B1 ;  /* 0x0000000000017941 */ /* 0x000fea0003800000 */
.L_x_128:
        /* <DEDUP_REMOVED lines=13> */
.L_x_131:
[----:B------:R-:W-:Y:S05]  /*68a0*/  BSYNC B1 ;  /* 0x0000000000017941 */ /* 0x000fea0003800000 */
.L_x_130:
[----:B-1----:R-:W-:Y:S01]  /*68b0*/  @!P1 IMAD R11, R102, R137, R12 ;  /* 0x00000089660b9224 */ /* 0x002fe200078e020c */
[----:B------:R-:W-:Y:S04]  /*68c0*/  BSSY B1, `(.L_x_132) ;  /* 0x0000006000017945 */ /* 0x000fe80003800000 */
[----:B------:R1:W-:Y:S01]  /*68d0*/  @!P1 STG.E.U8 desc[UR44][R6.64+0x58], R11 ;  /* 0x0000580b06009986 */ /* 0x0003e2000c10112c */
[----:B------:R-:W-:Y:S05]  /*68e0*/  @P0 BRA `(.L_x_133) ;  /* 0x00000000000c0947 */ /* 0x000fea0003800000 */
[----:B------:R-:W1:Y:S02]  /*68f0*/  LDG.E.U8 R148, desc[UR44][R8.64+0x59] ;  /* 0x0000592c08947981 */ /* 0x000e64000c1e1100 */
[----:B-1----:R-:W-:-:S05]  /*6900*/  PRMT R11, R148, 0x8880, RZ ;  /* 0x00008880940b7816 */ /* 0x002fca00000000ff */
[----:B------:R-:W-:-:S07]  /*6910*/  IMAD R12, R11, R136, RZ ;  /* 0x000000880b0c7224 */ /* 0x000fce00078e02ff */
.L_x_133:
[----:B------:R-:W-:Y:S05]  /*6920*/  BSYNC B1 ;  /* 0x0000000000017941 */ /* 0x000fea0003800000 */
.L_x_132:
[----:B------:R-:W-:Y:S01]  /*6930*/  @!P0 IMAD R103, R103, R137, R12 ;  /* 0x0000008967678224 */ /* 0x000fe200078e020c */
[----:B------:R-:W-:Y:S04]  /*6940*/  BSSY B1, `(.L_x_134) ;  /* 0x0000006000017945 */ /* 0x000fe80003800000 */
[----:B------:R0:W-:Y:S01]  /*6950*/  @!P0 STG.E.U8 desc[UR44][R6.64+0x59], R103 ;  /* 0x0000596706008986 */ /* 0x0001e2000c10112c */
[----:B------:R-:W-:Y:S05]  /*6960*/  @P5 BRA `(.L_x_135) ;  /* 0x00000000000c5947 */ /* 0x000fea0003800000 */
[----:B------:R-:W1:Y:S02]  /*6970*/  LDG.E.U8 R148, desc[UR44][R2.64+0x60] ;  /* 0x0000602c02947981 */ /* 0x000e64000c1e1100 */
[----:B-1----:R-:W-:-:S05]  /*6980*/  PRMT R11, R148, 0x8880, RZ ;  /* 0x00008880940b7816 */ /* 0x002fca00000000ff */
[----:B------:R-:W-:-:S07]  /*6990*/  IMAD R12, R11, R136, RZ ;  /* 0x000000880b0c7224 */ /* 0x000fce00078e02ff */
.L_x_135:
[----:B------:R-:W-:Y:S05]  /*69a0*/  BSYNC B1 ;  /* 0x0000000000017941 */ /* 0x000fea0003800000 */
.L_x_134:
[----:B-1----:R-:W-:Y:S01]  /*69b0*/  @!P5 IMAD R11, R72, R137, R12 ;  /* 0x00000089480bd224 */ /* 0x002fe200078e020c */
[----:B------:R-:W-:Y:S04]  /*69c0*/  BSSY B1, `(.L_x_136) ;  /* 0x0000006000017945 */ /* 0x000fe80003800000 */
[----:B------:R1:W-:Y:S01]  /*69d0*/  @!P5 STG.E.U8 desc[UR44][R4.64+0x60], R11 ;  /* 0x0000600b0400d986 */ /* 0x0003e2000c10112c */
[----:B------:R-:W-:Y:S05]  /*69e0*/  @P4 BRA `(.L_x_137) ;  /* 0x00000000000c4947 */ /* 0x000fea0003800000 */
[----:B------:R-:W1:Y:S02]  /*69f0*/  LDG.E.U8 R148, desc[UR44][R2.64+0x61] ;  /* 0x0000612c02947981 */ /* 0x000e64000c1e1100 */
[----:B-1----:R-:W-:-:S05]  /*6a00*/  PRMT R11, R148, 0x8880, RZ ;  /* 0x00008880940b7816 */ /* 0x002fca00000000ff */
[----:B------:R-:W-:-:S07]  /*6a10*/  IMAD R12, R11, R136, RZ ;  /* 0x000000880b0c7224 */ /* 0x000fce00078e02ff */
.L_x_137:
[----:B------:R-:W-:Y:S05]  /*6a20*/  BSYNC B1 ;  /* 0x0000000000017941 */ /* 0x000fea0003800000 */
.L_x_136:
        /* <DEDUP_REMOVED lines=13> */
.L_x_139:
[----:B------:R-:W-:Y:S05]  /*6b00*/  BSYNC B1 ;  /* 0x0000000000017941 */ /* 0x000fea0003800000 */
.L_x_138:
[----:B-1----:R-:W-:Y:S01]  /*6b10*/  @!P3 IMAD R11, R74, R137, R12 ;  /* 0x000000894a0bb224 */ /* 0x002fe200078e020c */
[----:B------:R-:W-:Y:S04]  /*6b20*/  BSSY B1, `(.L_x_140) ;  /* 0x0000006000017945 */ /* 0x000fe80003800000 */
[----:B------:R1:W-:Y:S01]  /*6b30*/  @!P3 STG.E.U8 desc[UR44][R6.64+0x60], R11 ;  /* 0x0000600b0600b986 */ /* 0x0003e2000c10112c */
[----:B------:R-:W-:Y:S05]  /*6b40*/  @P2 BRA `(.L_x_141) ;  /* 0x00000000000c2947 */ /* 0x000fea0003800000 */
[----:B------:R-:W1:Y:S02]  /*6b50*/  LDG.E.U8 R148, desc[UR44][R8.64+0x61] ;  /* 0x0000612c08947981 */ /* 0x000e64000c1e1100 */
[----:B-1----:R-:W-:-:S05]  /*6b60*/  PRMT R11, R148, 0x8880, RZ ;  /* 0x00008880940b7816 */ /* 0x002fca00000000ff */
[----:B------:R-:W-:-:S07]  /*6b70*/  IMAD R12, R11, R136, RZ ;  /* 0x000000880b0c7224 */ /* 0x000fce00078e02ff */
.L_x_141:
[----:B------:R-:W-:Y:S05]  /*6b80*/  BSYNC B1 ;  /* 0x0000000000017941 */ /* 0x000fea0003800000 */
.L_x_140:
[----:B------:R-:W-:Y:S01]  /*6b90*/  @!P2 IMAD R75, R75, R137, R12 ;  /* 0x000000894b4ba224 */ /* 0x000fe200078e020c */
[----:B------:R-:W-:Y:S04]  /*6ba0*/  BSSY B1, `(.L_x_142) ;  /* 0x0000006000017945 */ /* 0x000fe80003800000 */
[----:B------:R0:W-:Y:S01]  /*6bb0*/  @!P2 STG.E.U8 desc[UR44][R6.64+0x61], R75 ;  /* 0x0000614b0600a986 */ /* 0x0001e2000c10112c */
[----:B------:R-:W-:Y:S05]  /*6bc0*/  @P5 BRA `(.L_x_143) ;  /* 0x00000000000c5947 */ /* 0x000fea0003800000 */
[----:B------:R-:W1:Y:S02]  /*6bd0*/  LDG.E.U8 R148, desc[UR44][R2.64+0x68] ;  /* 0x0000682c02947981 */ /* 0x000e64000c1e1100 */
[----:B-1----:R-:W-:-:S05]  /*6be0*/  PRMT R11, R148, 0x8880, RZ ;  /* 0x00008880940b7816 */ /* 0x002fca00000000ff */
[----:B------:R-:W-:-:S07]  /*6bf0*/  IMAD R12, R11, R136, RZ ;  /* 0x000000880b0c7224 */ /* 0x000fce00078e02ff */
.L_x_143:
[----:B------:R-:W-:Y:S05]  /*6c00*/  BSYNC B1 ;  /* 0x0000000000017941 */ /* 0x000fea0003800000 */
.L_x_142:
[----:B-1----:R-:W-:Y:S01]  /*6c10*/  @!P5 IMAD R11, R76, R137, R12 ;  /* 0x000000894c0bd224 */ /* 0x002fe200078e020c */
[----:B------:R-:W-:Y:S04]  /*6c20*/  BSSY B1, `(.L_x_144) ;  /* 0x0000006000017945 */ /* 0x000fe80003800000 */
[----:B------:R1:W-:Y:S01]  /*6c30*/  @!P5 STG.E.U8 desc[UR44][R4.64+0x68], R11 ;  /* 0x0000680b0400d986 */ /* 0x0003e2000c10112c */
[----:B------:R-:W-:Y:S05]  /*6c40*/  @P4 BRA `(.L_x_145) ;  /* 0x00000000000c4947 */ /* 0x000fea0003800000 */
[----:B------:R-:W1:Y:S02]  /*6c50*/  LDG.E.U8 R148, desc[UR44][R2.64+0x69] ;  /* 0x0000692c02947981 */ /* 0x000e64000c1e1100 */
[----:B-1----:R-:W-:-:S05]  /*6c60*/  PRMT R11, R148, 0x8880, RZ ;  /* 0x00008880940b7816 */ /* 0x002fca00000000ff */
[----:B------:R-:W-:-:S07]  /*6c70*/  IMAD R12, R11, R136, RZ ;  /* 0x000000880b0c7224 */ /* 0x000fce00078e02ff */
.L_x_145:
[----:B------:R-:W-:Y:S05]  /*6c80*/  BSYNC B1 ;  /* 0x0000000000017941 */ /* 0x000fea0003800000 */
.L_x_144:
        /* <DEDUP_REMOVED lines=13> */
.L_x_147:
[----:B------:R-:W-:Y:S05]  /*6d60*/  BSYNC B1 ;  /* 0x0000000000017941 */ /* 0x000fea0003800000 */
.L_x_146:
[----:B-1----:R-:W-:Y:S01]  /*6d70*/  @!P1 IMAD R11, R78, R137, R12 ;  /* 0x000000894e0b9224 */ /* 0x002fe200078e020c */
[----:B------:R-:W-:Y:S04]  /*6d80*/  BSSY B1, `(.L_x_148) ;  /* 0x0000006000017945 */ /* 0x000fe80003800000 */
[----:B------:R1:W-:Y:S01]  /*6d90*/  @!P1 STG.E.U8 desc[UR44][R6.64+0x68], R11 ;  /* 0x0000680b06009986 */ /* 0x0003e2000c10112c */
[----:B------:R-:W-:Y:S05]  /*6da0*/  @P0 BRA `(.L_x_149) ;  /* 0x00000000000c0947 */ /* 0x000fea0003800000 */
[----:B------:R-:W1:Y:S02]  /*6db0*/  LDG.E.U8 R148, desc[UR44][R8.64+0x69] ;  /* 0x0000692c08947981 */ /* 0x000e64000c1e1100 */
[----:B-1----:R-:W-:-:S05]  /*6dc0*/  PRMT R11, R148, 0x8880, RZ ;  /* 0x00008880940b7816 */ /* 0x002fca00000000ff */
[----:B------:R-:W-:-:S07]  /*6dd0*/  IMAD R12, R11, R136, RZ ;  /* 0x000000880b0c7224 */ /* 0x000fce00078e02ff */
.L_x_149:
[----:B------:R-:W-:Y:S05]  /*6de0*/  BSYNC B1 ;  /* 0x0000000000017941 */ /* 0x000fea0003800000 */
.L_x_148:
[----:B------:R-:W-:Y:S01]  /*6df0*/  @!P0 IMAD R79, R79, R137, R12 ;  /* 0x000000894f4f8224 */ /* 0x000fe200078e020c */
[----:B------:R-:W-:Y:S04]  /*6e00*/  BSSY B1, `(.L_x_150) ;  /* 0x0000006000017945 */ /* 0x000fe80003800000 */
[----:B------:R0:W-:Y:S01]  /*6e10*/  @!P0 STG.E.U8 desc[UR44][R6.64+0x69], R79 ;  /* 0x0000694f06008986 */ /* 0x0001e2000c10112c */
[----:B------:R-:W-:Y:S05]  /*6e20*/  @P5 BRA `(.L_x_151) ;  /* 0x00000000000c5947 */ /* 0x000fea0003800000 */
[----:B------:R-:W1:Y:S02]  /*6e30*/  LDG.E.U8 R148, desc[UR44][R2.64+0x70] ;  /* 0x0000702c02947981 */ /* 0x000e64000c1e1100 */
[----:B-1----:R-:W-:-:S05]  /*6e40*/  PRMT R11, R148, 0x8880, RZ ;  /* 0x00008880940b7816 */ /* 0x002fca00000000ff */
[----:B------:R-:W-:-:S07]  /*6e50*/  IMAD R12, R11, R136, RZ ;  /* 0x000000880b0c7224 */ /* 0x000fce00078e02ff */
.L_x_151:
[----:B------:R-:W-:Y:S05]  /*6e60*/  BSYNC B1 ;  /* 0x0000000000017941 */ /* 0x000fea0003800000 */
.L_x_150:
[----:B-1----:R-:W-:Y:S01]  /*6e70*/  @!P5 IMAD R11, R80, R137, R12 ;  /* 0x00000089500bd224 */ /* 0x002fe200078e020c */
[----:B------:R-:W-:Y:S04]  /*6e80*/  BSSY B1, `(.L_x_152) ;  /* 0x0000006000017945 */ /* 0x000fe80003800000 */
[----:B------:R1:W-:Y:S01]  /*6e90*/  @!P5 STG.E.U8 desc[UR44][R4.64+0x70], R11 ;  /* 0x0000700b0400d986 */ /* 0x0003e2000c10112c */
[----:B------:R-:W-:Y:S05]  /*6ea0*/  @P4 BRA `(.L_x_153) ;  /* 0x00000000000c4947 */ /* 0x000fea0003800000 */
[----:B------:R-:W1:Y:S02]  /*6eb0*/  LDG.E.U8 R148, desc[UR44][R2.64+0x71] ;  /* 0x0000712c02947981 */ /* 0x000e64000c1e1100 */
[----:B-1----:R-:W-:-:S05]  /*6ec0*/  PRMT R11, R148, 0x8880, RZ ;  /* 0x00008880940b7816 */ /* 0x002fca00000000ff */
[----:B------:R-:W-:-:S07]  /*6ed0*/  IMAD R12, R11, R136, RZ ;  /* 0x000000880b0c7224 */ /* 0x000fce00078e02ff */
.L_x_153:
[----:B------:R-:W-:Y:S05]  /*6ee0*/  BSYNC B1 ;  /* 0x0000000000017941 */ /* 0x000fea0003800000 */
.L_x_152:
        /* <DEDUP_REMOVED lines=13> */
.L_x_155:
[----:B------:R-:W-:Y:S05]  /*6fc0*/  BSYNC B1 ;  /* 0x0000000000017941 */ /* 0x000fea0003800000 */
.L_x_154:
[----:B-1----:R-:W-:Y:S01]  /*6fd0*/  @!P3 IMAD R11, R82, R137, R12 ;  /* 0x00000089520bb224 */ /* 0x002fe200078e020c */
[----:B------:R-:W-:Y:S04]  /*6fe0*/  BSSY B1, `(.L_x_156) ;  /* 0x0000006000017945 */ /* 0x000fe80003800000 */
[----:B------:R1:W-:Y:S01]  /*6ff0*/  @!P3 STG.E.U8 desc[UR44][R6.64+0x70], R11 ;  /* 0x0000700b0600b986 */ /* 0x0003e2000c10112c */
[----:B------:R-:W-:Y:S05]  /*7000*/  @P2 BRA `(.L_x_157) ;  /* 0x00000000000c2947 */ /* 0x000fea0003800000 */
[----:B------:R-:W1:Y:S02]  /*7010*/  LDG.E.U8 R148, desc[UR44][R8.64+0x71] ;  /* 0x0000712c08947981 */ /* 0x000e64000c1e1100 */
[----:B-1----:R-:W-:-:S05]  /*7020*/  PRMT R11, R148, 0x8880, RZ ;  /* 0x00008880940b7816 */ /* 0x002fca00000000ff */
[----:B------:R-:W-:-:S07]  /*7030*/  IMAD R12, R11, R136, RZ ;  /* 0x000000880b0c7224 */ /* 0x000fce00078e02ff */
.L_x_157:
[----:B------:R-:W-:Y:S05]  /*7040*/  BSYNC B1 ;  /* 0x0000000000017941 */ /* 0x000fea0003800000 */
.L_x_156:
[----:B------:R-:W-:Y:S01]  /*7050*/  @!P2 IMAD R83, R83, R137, R12 ;  /* 0x000000895353a224 */ /* 0x000fe200078e020c */
[----:B------:R-:W-:Y:S04]  /*7060*/  BSSY B1, `(.L_x_158) ;  /* 0x0000006000017945 */ /* 0x000fe80003800000 */
[----:B------:R0:W-:Y:S01]  /*7070*/  @!P2 STG.E.U8 desc[UR44][R6.64+0x71], R83 ;  /* 0x000071530600a986 */ /* 0x0001e2000c10112c */
[----:B------:R-:W-:Y:S05]  /*7080*/  @P5 BRA `(.L_x_159) ;  /* 0x00000000000c5947 */ /* 0x000fea0003800000 */
[----:B------:R-:W1:Y:S02]  /*7090*/  LDG.E.U8 R148, desc[UR44][R2.64+0x78] ;  /* 0x0000782c02947981 */ /* 0x000e64000c1e1100 */
[----:B-1----:R-:W-:-:S05]  /*70a0*/  PRMT R11, R148, 0x8880, RZ ;  /* 0x00008880940b7816 */ /* 0x002fca00000000ff */
[----:B------:R-:W-:-:S07]  /*70b0*/  IMAD R12, R11, R136, RZ ;  /* 0x000000880b0c7224 */ /* 0x000fce00078e02ff */
.L_x_159:
[----:B------:R-:W-:Y:S05]  /*70c0*/  BSYNC B1 ;  /* 0x0000000000017941 */ /* 0x000fea0003800000 */
.L_x_158:
[----:B-1----:R-:W-:Y:S01]  /*70d0*/  @!P5 IMAD R11, R84, R137, R12 ;  /* 0x00000089540bd224 */ /* 0x002fe200078e020c */
[----:B------:R-:W-:Y:S04]  /*70e0*/  BSSY B1, `(.L_x_160) ;  /* 0x0000006000017945 */ /* 0x000fe80003800000 */
[----:B------:R1:W-:Y:S01]  /*70f0*/  @!P5 STG.E.U8 desc[UR44][R4.64+0x78], R11 ;  /* 0x0000780b0400d986 */ /* 0x0003e2000c10112c */
[----:B------:R-:W-:Y:S05]  /*7100*/  @P4 BRA `(.L_x_161) ;  /* 0x00000000000c4947 */ /* 0x000fea0003800000 */
[----:B------:R-:W1:Y:S02]  /*7110*/  LDG.E.U8 R148, desc[UR44][R2.64+0x79] ;  /* 0x0000792c02947981 */ /* 0x000e64000c1e1100 */
[----:B-1----:R-:W-:-:S05]  /*7120*/  PRMT R11, R148, 0x8880, RZ ;  /* 0x00008880940b7816 */ /* 0x002fca00000000ff */
[----:B------:R-:W-:-:S07]  /*7130*/  IMAD R12, R11, R136, RZ ;  /* 0x000000880b0c7224 */ /* 0x000fce00078e02ff */
.L_x_161:
[----:B------:R-:W-:Y:S05]  /*7140*/  BSYNC B1 ;  /* 0x0000000000017941 */ /* 0x000fea0003800000 */
.L_x_160:
        /* <DEDUP_REMOVED lines=13> */
.L_x_163:
[----:B------:R-:W-:Y:S05]  /*7220*/  BSYNC B1 ;  /* 0x0000000000017941 */ /* 0x000fea0003800000 */
.L_x_162:
[----:B-1----:R-:W-:Y:S01]  /*7230*/  @!P1 IMAD R11, R86, R137, R12 ;  /* 0x00000089560b9224 */ /* 0x002fe200078e020c */
[----:B------:R-:W-:Y:S04]  /*7240*/  BSSY B1, `(.L_x_164) ;  /* 0x0000006000017945 */ /* 0x000fe80003800000 */
[----:B------:R1:W-:Y:S01]  /*7250*/  @!P1 STG.E.U8 desc[UR44][R6.64+0x78], R11 ;  /* 0x0000780b06009986 */ /* 0x0003e2000c10112c */
[----:B------:R-:W-:Y:S05]  /*7260*/  @P0 BRA `(.L_x_165) ;  /* 0x00000000000c0947 */ /* 0x000fea0003800000 */
[----:B------:R-:W1:Y:S02]  /*7270*/  LDG.E.U8 R148, desc[UR44][R8.64+0x79] ;  /* 0x0000792c08947981 */ /* 0x000e64000c1e1100 */
[----:B-1----:R-:W-:-:S05]  /*7280*/  PRMT R11, R148, 0x8880, RZ ;  /* 0x00008880940b7816 */ /* 0x002fca00000000ff */
[----:B------:R-:W-:-:S07]  /*7290*/  IMAD R12, R11, R136, RZ ;  /* 0x000000880b0c7224 */ /* 0x000fce00078e02ff */
.L_x_165:
[----:B------:R-:W-:Y:S05]  /*72a0*/  BSYNC B1 ;  /* 0x0000000000017941 */ /* 0x000fea0003800000 */
.L_x_164:
[----:B------:R-:W-:Y:S01]  /*72b0*/  @!P0 IMAD R87, R87, R137, R12 ;  /* 0x0000008957578224 */ /* 0x000fe200078e020c */
[----:B------:R-:W-:Y:S04]  /*72c0*/  BSSY B1, `(.L_x_166) ;  /* 0x0000006000017945 */ /* 0x000fe80003800000 */
[----:B------:R0:W-:Y:S01]  /*72d0*/  @!P0 STG.E.U8 desc[UR44][R6.64+0x79], R87 ;  /* 0x0000795706008986 */ /* 0x0001e2000c10112c */
[----:B------:R-:W-:Y:S05]  /*72e0*/  @P5 BRA `(.L_x_167) ;  /* 0x00000000000c5947 */ /* 0x000fea0003800000 */
[----:B------:R-:W1:Y:S02]  /*72f0*/  LDG.E.U8 R148, desc[UR44][R2.64+0x80] ;  /* 0x0000802c02947981 */ /* 0x000e64000c1e1100 */
[----:B-1----:R-:W-:-:S05]  /*7300*/  PRMT R11, R148, 0x8880, RZ ;  /* 0x00008880940b7816 */ /* 0x002fca00000000ff */
[----:B------:R-:W-:-:S07]  /*7310*/  IMAD R12, R11, R136, RZ ;  /* 0x000000880b0c7224 */ /* 0x000fce00078e02ff */
.L_x_167:
[----:B------:R-:W-:Y:S05]  /*7320*/  BSYNC B1 ;  /* 0x0000000000017941 */ /* 0x000fea0003800000 */
.L_x_166:
[----:B-1----:R-:W-:Y:S01]  /*7330*/  @!P5 IMAD R11, R56, R137, R12 ;  /* 0x00000089380bd224 */ /* 0x002fe200078e020c */
[----:B------:R-:W-:Y:S04]  /*7340*/  BSSY B1, `(.L_x_168) ;  /* 0x0000006000017945 */ /* 0x000fe80003800000 */
[----:B------:R1:W-:Y:S01]  /*7350*/  @!P5 STG.E.U8 desc[UR44][R4.64+0x80], R11 ;  /* 0x0000800b0400d986 */ /* 0x0003e2000c10112c */
[----:B------:R-:W-:Y:S05]  /*7360*/  @P4 BRA `(.L_x_169) ;  /* 0x00000000000c4947 */ /* 0x000fea0003800000 */
[----:B------:R-:W1:Y:S02]  /*7370*/  LDG.E.U8 R148, desc[UR44][R2.64+0x81] ;  /* 0x0000812c02947981 */ /* 0x000e64000c1e1100 */
[----:B-1----:R-:W-:-:S05]  /*7380*/  PRMT R11, R148, 0x8880, RZ ;  /* 0x00008880940b7816 */ /* 0x002fca00000000ff */
[----:B------:R-:W-:-:S07]  /*7390*/  IMAD R12, R11, R136, RZ ;  /* 0x000000880b0c7224 */ /* 0x000fce00078e02ff */
.L_x_169:
[----:B------:R-:W-:Y:S05]  /*73a0*/  BSYNC B1 ;  /* 0x0000000000017941 */ /* 0x000fea0003800000 */
.L_x_168:
        /* <DEDUP_REMOVED lines=13> */
.L_x_171:
[----:B------:R-:W-:Y:S05]  /*7480*/  BSYNC B1 ;  /* 0x0000000000017941 */ /* 0x000fea0003800000 */
.L_x_170:
[----:B-1----:R-:W-:Y:S01]  /*7490*/  @!P3 IMAD R11, R58, R137, R12 ;  /* 0x000000893a0bb224 */ /* 0x002fe200078e020c */
[----:B------:R-:W-:Y:S04]  /*74a0*/  BSSY B1, `(.L_x_172) ;  /* 0x0000006000017945 */ /* 0x000fe80003800000 */
[----:B------:R1:W-:Y:S01]  /*74b0*/  @!P3 STG.E.U8 desc[UR44][R6.64+0x80], R11 ;  /* 0x0000800b0600b986 */ /* 0x0003e2000c10112c */
[----:B------:R-:W-:Y:S05]  /*74c0*/  @P2 BRA `(.L_x_173) ;  /* 0x00000000000c2947 */ /* 0x000fea0003800000 */
[----:B------:R-:W1:Y:S02]  /*74d0*/  LDG.E.U8 R148, desc[UR44][R8.64+0x81] ;  /* 0x0000812c08947981 */ /* 0x000e64000c1e1100 */
[----:B-1----:R-:W-:-:S05]  /*74e0*/  PRMT R11, R148, 0x8880, RZ ;  /* 0x00008880940b7816 */ /* 0x002fca00000000ff */
[----:B------:R-:W-:-:S07]  /*74f0*/  IMAD R12, R11, R136, RZ ;  /* 0x000000880b0c7224 */ /* 0x000fce00078e02ff */
.L_x_173:
[----:B------:R-:W-:Y:S05]  /*7500*/  BSYNC B1 ;  /* 0x0000000000017941 */ /* 0x000fea0003800000 */
.L_x_172:
[----:B------:R-:W-:Y:S01]  /*7510*/  @!P2 IMAD R59, R59, R137, R12 ;  /* 0x000000893b3ba224 */ /* 0x000fe200078e020c */
[----:B------:R-:W-:Y:S04]  /*7520*/  BSSY B1, `(.L_x_174) ;  /* 0x0000006000017945 */ /* 0x000fe80003800000 */
[----:B------:R0:W-:Y:S01]  /*7530*/  @!P2 STG.E.U8 desc[UR44][R6.64+0x81], R59 ;  /* 0x0000813b0600a986 */ /* 0x0001e2000c10112c */
[----:B------:R-:W-:Y:S05]  /*7540*/  @P5 BRA `(.L_x_175) ;  /* 0x00000000000c5947 */ /* 0x000fea0003800000 */
[----:B------:R-:W1:Y:S02]  /*7550*/  LDG.E.U8 R148, desc[UR44][R2.64+0x88] ;  /* 0x0000882c02947981 */ /* 0x000e64000c1e1100 */
[----:B-1----:R-:W-:-:S05]  /*7560*/  PRMT R11, R148, 0x8880, RZ ;  /* 0x00008880940b7816 */ /* 0x002fca00000000ff */
[----:B------:R-:W-:-:S07]  /*7570*/  IMAD R12, R11, R136, RZ ;  /* 0x000000880b0c7224 */ /* 0x000fce00078e02ff */
.L_x_175:
[----:B------:R-:W-:Y:S05]  /*7580*/  BSYNC B1 ;  /* 0x0000000000017941 */ /* 0x000fea0003800000 */
.L_x_174:
[----:B-1----:R-:W-:Y:S01]  /*7590*/  @!P5 IMAD R11, R60, R137, R12 ;  /* 0x000000893c0bd224 */ /* 0x002fe200078e020c */
[----:B------:R-:W-:Y:S04]  /*75a0*/  BSSY B1, `(.L_x_176) ;  /* 0x0000006000017945 */ /* 0x000fe80003800000 */
[----:B------:R1:W-:Y:S01]  /*75b0*/  @!P5 STG.E.U8 desc[UR44][R4.64+0x88], R11 ;  /* 0x0000880b0400d986 */ /* 0x0003e2000c10112c */
[----:B------:R-:W-:Y:S05]  /*75c0*/  @P4 BRA `(.L_x_177) ;  /* 0x00000000000c4947 */ /* 0x000fea0003800000 */
[----:B------:R-:W1:Y:S02]  /*75d0*/  LDG.E.U8 R148, desc[UR44][R2.64+0x89] ;  /* 0x0000892c02947981 */ /* 0x000e64000c1e1100 */
[----:B-1----:R-:W-:-:S05]  /*75e0*/  PRMT R11, R148, 0x8880, RZ ;  /* 0x00008880940b7816 */ /* 0x002fca00000000ff */
[----:B------:R-:W-:-:S07]  /*75f0*/  IMAD R12, R11, R136, RZ ;  /* 0x000000880b0c7224 */ /* 0x000fce00078e02ff */
.L_x_177:
[----:B------:R-:W-:Y:S05]  /*7600*/  BSYNC B1 ;  /* 0x0000000000017941 */ /* 0x000fea0003800000 */
.L_x_176:
        /* <DEDUP_REMOVED lines=13> */
.L_x_179:
[----:B------:R-:W-:Y:S05]  /*76e0*/  BSYNC B1 ;  /* 0x0000000000017941 */ /* 0x000fea0003800000 */
.L_x_178:
[----:B-1----:R-:W-:Y:S01]  /*76f0*/  @!P1 IMAD R11, R62, R137, R12 ;  /* 0x000000893e0b9224 */ /* 0x002fe200078e020c */
[----:B------:R-:W-:Y:S04]  /*7700*/  BSSY B1, `(.L_x_180) ;  /* 0x0000006000017945 */ /* 0x000fe80003800000 */
[----:B------:R1:W-:Y:S01]  /*7710*/  @!P1 STG.E.U8 desc[UR44][R6.64+0x88], R11 ;  /* 0x0000880b06009986 */ /* 0x0003e2000c10112c */
[----:B------:R-:W-:Y:S05]  /*7720*/  @P0 BRA `(.L_x_181) ;  /* 0x00000000000c0947 */ /* 0x000fea0003800000 */
[----:B------:R-:W1:Y:S02]  /*7730*/  LDG.E.U8 R148, desc[UR44][R8.64+0x89] ;  /* 0x0000892c08947981 */ /* 0x000e64000c1e1100 */
[----:B-1----:R-:W-:-:S05]  /*7740*/  PRMT R11, R148, 0x8880, RZ ;  /* 0x00008880940b7816 */ /* 0x002fca00000000ff */
[----:B------:R-:W-:-:S07]  /*7750*/  IMAD R12, R11, R136, RZ ;  /* 0x000000880b0c7224 */ /* 0x000fce00078e02ff */
.L_x_181:
[----:B------:R-:W-:Y:S05]  /*7760*/  BSYNC B1 ;  /* 0x0000000000017941 */ /* 0x000fea0003800000 */
.L_x_180:
[----:B------:R-:W-:Y:S01]  /*7770*/  @!P0 IMAD R63, R63, R137, R12 ;  /* 0x000000893f3f8224 */ /* 0x000fe200078e020c */
[----:B------:R-:W-:Y:S04]  /*7780*/  BSSY B1, `(.L_x_182) ;  /* 0x0000006000017945 */ /* 0x000fe80003800000 */
[----:B------:R0:W-:Y:S01]  /*7790*/  @!P0 STG.E.U8 desc[UR44][R6.64+0x89], R63 ;  /* 0x0000893f06008986 */ /* 0x0001e2000c10112c */
[----:B------:R-:W-:Y:S05]  /*77a0*/  @P5 BRA `(.L_x_183) ;  /* 0x00000000000c5947 */ /* 0x000fea0003800000 */
[----:B------:R-:W1:Y:S02]  /*77b0*/  LDG.E.U8 R148, desc[UR44][R2.64+0x90] ;  /* 0x0000902c02947981 */ /* 0x000e64000c1e1100 */
[----:B-1----:R-:W-:-:S05]  /*77c0*/  PRMT R11, R148, 0x8880, RZ ;  /* 0x00008880940b7816 */ /* 0x002fca00000000ff */
[----:B------:R-:W-:-:S07]  /*77d0*/  IMAD R12, R11, R136, RZ ;  /* 0x000000880b0c7224 */ /* 0x000fce00078e02ff */
.L_x_183:
[----:B------:R-:W-:Y:S05]  /*77e0*/  BSYNC B1 ;  /* 0x0000000000017941 */ /* 0x000fea0003800000 */
.L_x_182:
[----:B-1----:R-:W-:Y:S01]  /*77f0*/  @!P5 IMAD R11, R64, R137, R12 ;  /* 0x00000089400bd224 */ /* 0x002fe200078e020c */
[----:B------:R-:W-:Y:S04]  /*7800*/  BSSY B1, `(.L_x_184) ;  /* 0x0000006000017945 */ /* 0x000fe80003800000 */
[----:B------:R1:W-:Y:S01]  /*7810*/  @!P5 STG.E.U8 desc[UR44][R4.64+0x90], R11 ;  /* 0x0000900b0400d986 */ /* 0x0003e2000c10112c */
[----:B------:R-:W-:Y:S05]  /*7820*/  @P4 BRA `(.L_x_185) ;  /* 0x00000000000c4947 */ /* 0x000fea0003800000 */
[----:B------:R-:W1:Y:S02]  /*7830*/  LDG.E.U8 R148, desc[UR44][R2.64+0x91] ;  /* 0x0000912c02947981 */ /* 0x000e64000c1e1100 */
[----:B-1----:R-:W-:-:S05]  /*7840*/  PRMT R11, R148, 0x8880, RZ ;  /* 0x00008880940b7816 */ /* 0x002fca00000000ff */
[----:B------:R-:W-:-:S07]  /*7850*/  IMAD R12, R11, R136, RZ ;  /* 0x000000880b0c7224 */ /* 0x000fce00078e02ff */
.L_x_185:
[----:B------:R-:W-:Y:S05]  /*7860*/  BSYNC B1 ;  /* 0x0000000000017941 */ /* 0x000fea0003800000 */
.L_x_184:
        /* <DEDUP_REMOVED lines=13> */
.L_x_187:
[----:B------:R-:W-:Y:S05]  /*7940*/  BSYNC B1 ;  /* 0x0000000000017941 */ /* 0x000fea0003800000 */
.L_x_186:
[----:B-1----:R-:W-:Y:S01]  /*7950*/  @!P3 IMAD R11, R66, R137, R12 ;  /* 0x00000089420bb224 */ /* 0x002fe200078e020c */
[----:B------:R-:W-:Y:S04]  /*7960*/  BSSY B1, `(.L_x_188) ;  /* 0x0000006000017945 */ /* 0x000fe80003800000 */
[----:B------:R1:W-:Y:S01]  /*7970*/  @!P3 STG.E.U8 desc[UR44][R6.64+0x90], R11 ;  /* 0x0000900b0600b986 */ /* 0x0003e2000c10112c */
[----:B------:R-:W-:Y:S05]  /*7980*/  @P2 BRA `(.L_x_189) ;  /* 0x00000000000c2947 */ /* 0x000fea0003800000 */
[----:B------:R-:W1:Y:S02]  /*7990*/  LDG.E.U8 R148, desc[UR44][R8.64+0x91] ;  /* 0x0000912c08947981 */ /* 0x000e64000c1e1100 */
[----:B-1----:R-:W-:-:S05]  /*79a0*/  PRMT R11, R148, 0x8880, RZ ;  /* 0x00008880940b7816 */ /* 0x002fca00000000ff */
[----:B------:R-:W-:-:S07]  /*79b0*/  IMAD R12, R11, R136, RZ ;  /* 0x000000880b0c7224 */ /* 0x000fce00078e02ff */
.L_x_189:
[----:B------:R-:W-:Y:S05]  /*79c0*/  BSYNC B1 ;  /* 0x0000000000017941 */ /* 0x000fea0003800000 */
.L_x_188:
[----:B------:R-:W-:Y:S01]  /*79d0*/  @!P2 IMAD R67, R67, R137, R12 ;  /* 0x000000894343a224 */ /* 0x000fe200078e020c */
[----:B------:R-:W-:Y:S04]  /*79e0*/  BSSY B1, `(.L_x_190) ;  /* 0x0000006000017945 */ /* 0x000fe80003800000 */
[----:B------:R0:W-:Y:S01]  /*79f0*/  @!P2 STG.E.U8 desc[UR44][R6.64+0x91], R67 ;  /* 0x000091430600a986 */ /* 0x0001e2000c10112c */
[----:B------:R-:W-:Y:S05]  /*7a00*/  @P5 BRA `(.L_x_191) ;  /* 0x00000000000c5947 */ /* 0x000fea0003800000 */
[----:B------:R-:W1:Y:S02]  /*7a10*/  LDG.E.U8 R148, desc[UR44][R2.64+0x98] ;  /* 0x0000982c02947981 */ /* 0x000e64000c1e1100 */
[----:B-1----:R-:W-:-:S05]  /*7a20*/  PRMT R11, R148, 0x8880, RZ ;  /* 0x00008880940b7816 */ /* 0x002fca00000000ff */
[----:B------:R-:W-:-:S07]  /*7a30*/  IMAD R12, R11, R136, RZ ;  /* 0x000000880b0c7224 */ /* 0x000fce00078e02ff */
.L_x_191:
[----:B------:R-:W-:Y:S05]  /*7a40*/  BSYNC B1 ;  /* 0x0000000000017941 */ /* 0x000fea0003800000 */
.L_x_190:
[----:B-1----:R-:W-:Y:S01]  /*7a50*/  @!P5 IMAD R11, R68, R137, R12 ;  /* 0x00000089440bd224 */ /* 0x002fe200078e020c */
[----:B------:R-:W-:Y:S04]  /*7a60*/  BSSY B1, `(.L_x_192) ;  /* 0x0000006000017945 */ /* 0x000fe80003800000 */
[----:B------:R1:W-:Y:S01]  /*7a70*/  @!P5 STG.E.U8 desc[UR44][R4.64+0x98], R11 ;  /* 0x0000980b0400d986 */ /* 0x0003e2000c10112c */
[----:B------:R-:W-:Y:S05]  /*7a80*/  @P4 BRA `(.L_x_193) ;  /* 0x00000000000c4947 */ /* 0x000fea0003800000 */
[----:B------:R-:W1:Y:S02]  /*7a90*/  LDG.E.U8 R148, desc[UR44][R2.64+0x99] ;  /* 0x0000992c02947981 */ /* 0x000e64000c1e1100 */
[----:B-1----:R-:W-:-:S05]  /*7aa0*/  PRMT R11, R148, 0x8880, RZ ;  /* 0x00008880940b7816 */ /* 0x002fca00000000ff */
[----:B------:R-:W-:-:S07]  /*7ab0*/  IMAD R12, R11, R136, RZ ;  /* 0x000000880b0c7224 */ /* 0x000fce00078e02ff */
.L_x_193:
[----:B------:R-:W-:Y:S05]  /*7ac0*/  BSYNC B1 ;  /* 0x0000000000017941 */ /* 0x000fea0003800000 */
.L_x_192:
        /* <DEDUP_REMOVED lines=13> */
.L_x_195:
[----:B------:R-:W-:Y:S05]  /*7ba0*/  BSYNC B1 ;  /* 0x0000000000017941 */ /* 0x000fea0003800000 */
.L_x_194:
[----:B-1----:R-:W-:Y:S01]  /*7bb0*/  @!P1 IMAD R11, R70, R137, R12 ;  /* 0x00000089460b9224 */ /* 0x002fe200078e020c */
[----:B------:R-:W-:Y:S04]  /*7bc0*/  BSSY B1, `(.L_x_196) ;  /* 0x0000006000017945 */ /* 0x000fe80003800000 */
[----:B------:R1:W-:Y:S01]  /*7bd0*/  @!P1 STG.E.U8 desc[UR44][R6.64+0x98], R11 ;  /* 0x0000980b06009986 */ /* 0x0003e2000c10112c */
[----:B------:R-:W-:Y:S05]  /*7be0*/  @P0 BRA `(.L_x_197) ;  /* 0x00000000000c0947 */ /* 0x000fea0003800000 */
[----:B------:R-:W1:Y:S02]  /*7bf0*/  LDG.E.U8 R148, desc[UR44][R8.64+0x99] ;  /* 0x0000992c08947981 */ /* 0x000e64000c1e1100 */
[----:B-1----:R-:W-:-:S05]  /*7c00*/  PRMT R11, R148, 0x8880, RZ ;  /* 0x00008880940b7816 */ /* 0x002fca00000000ff */
[----:B------:R-:W-:-:S07]  /*7c10*/  IMAD R12, R11, R136, RZ ;  /* 0x000000880b0c7224 */ /* 0x000fce00078e02ff */
.L_x_197:
[----:B------:R-:W-:Y:S05]  /*7c20*/  BSYNC B1 ;  /* 0x0000000000017941 */ /* 0x000fea0003800000 */
.L_x_196:
[----:B------:R-:W-:Y:S01]  /*7c30*/  @!P0 IMAD R71, R71, R137, R12 ;  /* 0x0000008947478224 */ /* 0x000fe200078e020c */
[----:B------:R-:W-:Y:S04]  /*7c40*/  BSSY B1, `(.L_x_198) ;  /* 0x0000006000017945 */ /* 0x000fe80003800000 */
[----:B------:R0:W-:Y:S01]  /*7c50*/  @!P0 STG.E.U8 desc[UR44][R6.64+0x99], R71 ;  /* 0x0000994706008986 */ /* 0x0001e2000c10112c */
[----:B------:R-:W-:Y:S05]  /*7c60*/  @P5 BRA `(.L_x_199) ;  /* 0x00000000000c5947 */ /* 0x000fea0003800000 */
[----:B------:R-:W1:Y:S02]  /*7c70*/  LDG.E.U8 R148, desc[UR44][R2.64+0xa0] ;  /* 0x0000a02c02947981 */ /* 0x000e64000c1e1100 */
[----:B-1----:R-:W-:-:S05]  /*7c80*/  PRMT R11, R148, 0x8880, RZ ;  /* 0x00008880940b7816 */ /* 0x002fca00000000ff */
[----:B------:R-:W-:-:S07]  /*7c90*/  IMAD R12, R11, R136, RZ ;  /* 0x000000880b0c7224 */ /* 0x000fce00078e02ff */
.L_x_199:
[----:B------:R-:W-:Y:S05]  /*7ca0*/  BSYNC B1 ;  /* 0x0000000000017941 */ /* 0x000fea0003800000 */
.L_x_198:
[----:B-1----:R-:W-:Y:S01]  /*7cb0*/  @!P5 IMAD R11, R40, R137, R12 ;  /* 0x00000089280bd224 */ /* 0x002fe200078e020c */
[----:B------:R-:W-:Y:S04]  /*7cc0*/  BSSY B1, `(.L_x_200) ;  /* 0x0000006000017945 */ /* 0x000fe80003800000 */
[----:B------:R1:W-:Y:S01]  /*7cd0*/  @!P5 STG.E.U8 desc[UR44][R4.64+0xa0], R11 ;  /* 0x0000a00b0400d986 */ /* 0x0003e2000c10112c */
[----:B------:R-:W-:Y:S05]  /*7ce0*/  @P4 BRA `(.L_x_201) ;  /* 0x00000000000c4947 */ /* 0x000fea0003800000 */
[----:B------:R-:W1:Y:S02]  /*7cf0*/  LDG.E.U8 R148, desc[UR44][R2.64+0xa1] ;  /* 0x0000a12c02947981 */ /* 0x000e64000c1e1100 */
[----:B-1----:R-:W-:-:S05]  /*7d00*/  PRMT R11, R148, 0x8880, RZ ;  /* 0x00008880940b7816 */ /* 0x002fca00000000ff */
[----:B------:R-:W-:-:S07]  /*7d10*/  IMAD R12, R11, R136, RZ ;  /* 0x000000880b0c7224 */ /* 0x000fce00078e02ff */
.L_x_201:
[----:B------:R-:W-:Y:S05]  /*7d20*/  BSYNC B1 ;  /* 0x0000000000017941 */ /* 0x000fea0003800000 */
.L_x_200:
        /* <DEDUP_REMOVED lines=13> */
.L_x_203:
[----:B------:R-:W-:Y:S05]  /*7e00*/  BSYNC B1 ;  /* 0x0000000000017941 */ /* 0x000fea0003800000 */
.L_x_202:
[----:B-1----:R-:W-:Y:S01]  /*7e10*/  @!P3 IMAD R11, R42, R137, R12 ;  /* 0x000000892a0bb224 */ /* 0x002fe200078e020c */
[----:B------:R-:W-:Y:S04]  /*7e20*/  BSSY B1, `(.L_x_204) ;  /* 0x0000006000017945 */ /* 0x000fe80003800000 */
[----:B------:R1:W-:Y:S01]  /*7e30*/  @!P3 STG.E.U8 desc[UR44][R6.64+0xa0], R11 ;  /* 0x0000a00b0600b986 */ /* 0x0003e2000c10112c */
[----:B------:R-:W-:Y:S05]  /*7e40*/  @P2 BRA `(.L_x_205) ;  /* 0x00000000000c2947 */ /* 0x000fea0003800000 */
[----:B------:R-:W1:Y:S02]  /*7e50*/  LDG.E.U8 R148, desc[UR44][R8.64+0xa1] ;  /* 0x0000a12c08947981 */ /* 0x000e64000c1e1100 */
[----:B-1----:R-:W-:-:S05]  /*7e60*/  PRMT R11, R148, 0x8880, RZ ;  /* 0x00008880940b7816 */ /* 0x002fca00000000ff */
[----:B------:R-:W-:-:S07]  /*7e70*/  IMAD R12, R11, R136, RZ ;  /* 0x000000880b0c7224 */ /* 0x000fce00078e02ff */
.L_x_205:
[----:B------:R-:W-:Y:S05]  /*7e80*/  BSYNC B1 ;  /* 0x0000000000017941 */ /* 0x000fea0003800000 */
.L_x_204:
[----:B------:R-:W-:Y:S01]  /*7e90*/  @!P2 IMAD R43, R43, R137, R12 ;  /* 0x000000892b2ba224 */ /* 0x000fe200078e020c */
[----:B------:R-:W-:Y:S04]  /*7ea0*/  BSSY B1, `(.L_x_206) ;  /* 0x0000006000017945 */ /* 0x000fe80003800000 */
[----:B------:R0:W-:Y:S01]  /*7eb0*/  @!P2 STG.E.U8 desc[UR44][R6.64+0xa1], R43 ;  /* 0x0000a12b0600a986 */ /* 0x0001e2000c10112c */
[----:B------:R-:W-:Y:S05]  /*7ec0*/  @P5 BRA `(.L_x_207) ;  /* 0x00000000000c5947 */ /* 0x000fea0003800000 */
[----:B------:R-:W1:Y:S02]  /*7ed0*/  LDG.E.U8 R148, desc[UR44][R2.64+0xa8] ;  /* 0x0000a82c02947981 */ /* 0x000e64000c1e1100 */
[----:B-1----:R-:W-:-:S05]  /*7ee0*/  PRMT R11, R148, 0x8880, RZ ;  /* 0x00008880940b7816 */ /* 0x002fca00000000ff */
[----:B------:R-:W-:-:S07]  /*7ef0*/  IMAD R12, R11, R136, RZ ;  /* 0x000000880b0c7224 */ /* 0x000fce00078e02ff */
.L_x_207:
[----:B------:R-:W-:Y:S05]  /*7f00*/  BSYNC B1 ;  /* 0x0000000000017941 */ /* 0x000fea0003800000 */
.L_x_206:
[----:B-1----:R-:W-:Y:S01]  /*7f10*/  @!P5 IMAD R11, R44, R137, R12 ;  /* 0x000000892c0bd224 */ /* 0x002fe200078e020c */
[----:B------:R-:W-:Y:S04]  /*7f20*/  BSSY B1, `(.L_x_208) ;  /* 0x0000006000017945 */ /* 0x000fe80003800000 */
[----:B------:R1:W-:Y:S01]  /*7f30*/  @!P5 STG.E.U8 desc[UR44][R4.64+0xa8], R11 ;  /* 0x0000a80b0400d986 */ /* 0x0003e2000c10112c */
[----:B------:R-:W-:Y:S05]  /*7f40*/  @P4 BRA `(.L_x_209) ;  /* 0x00000000000c4947 */ /* 0x000fea0003800000 */
[----:B------:R-:W1:Y:S02]  /*7f50*/  LDG.E.U8 R148, desc[UR44][R2.64+0xa9] ;  /* 0x0000a92c02947981 */ /* 0x000e64000c1e1100 */
[----:B-1----:R-:W-:-:S05]  /*7f60*/  PRMT R11, R148, 0x8880, RZ ;  /* 0x00008880940b7816 */ /* 0x002fca00000000ff */
[----:B------:R-:W-:-:S07]  /*7f70*/  IMAD R12, R11, R136, RZ ;  /* 0x000000880b0c7224 */ /* 0x000fce00078e02ff */
.L_x_209:
[----:B------:R-:W-:Y:S05]  /*7f80*/  BSYNC B1 ;  /* 0x0000000000017941 */ /* 0x000fea0003800000 */
.L_x_208:
        /* <DEDUP_REMOVED lines=13> */
.L_x_211:
[----:B------:R-:W-:Y:S05]  /*8060*/  BSYNC B1 ;  /* 0x0000000000017941 */ /* 0x000fea0003800000 */
.L_x_210:
[----:B-1----:R-:W-:Y:S01]  /*8070*/  @!P1 IMAD R11, R46, R137, R12 ;  /* 0x000000892e0b9224 */ /* 0x002fe200078e020c */
[----:B------:R-:W-:Y:S04]  /*8080*/  BSSY B1, `(.L_x_212) ;  /* 0x0000006000017945 */ /* 0x000fe80003800000 */
[----:B------:R1:W-:Y:S01]  /*8090*/  @!P1 STG.E.U8 desc[UR44][R6.64+0xa8], R11 ;  /* 0x0000a80b06009986 */ /* 0x0003e2000c10112c */
[----:B------:R-:W-:Y:S05]  /*80a0*/  @P0 BRA `(.L_x_213) ;  /* 0x00000000000c0947 */ /* 0x000fea0003800000 */
[----:B------:R-:W1:Y:S02]  /*80b0*/  LDG.E.U8 R148, desc[UR44][R8.64+0xa9] ;  /* 0x0000a92c08947981 */ /* 0x000e64000c1e1100 */
[----:B-1----:R-:W-:-:S05]  /*80c0*/  PRMT R11, R148, 0x8880, RZ ;  /* 0x00008880940b7816 */ /* 0x002fca00000000ff */
[----:B------:R-:W-:-:S07]  /*80d0*/  IMAD R12, R11, R136, RZ ;  /* 0x000000880b0c7224 */ /* 0x000fce00078e02ff */
.L_x_213:
[----:B------:R-:W-:Y:S05]  /*80e0*/  BSYNC B1 ;  /* 0x0000000000017941 */ /* 0x000fea0003800000 */
.L_x_212:
[----:B------:R-:W-:Y:S01]  /*80f0*/  @!P0 IMAD R47, R47, R137, R12 ;  /* 0x000000892f2f8224 */ /* 0x000fe200078e020c */
[----:B------:R-:W-:Y:S04]  /*8100*/  BSSY B1, `(.L_x_214) ;  /* 0x0000006000017945 */ /* 0x000fe80003800000 */
[----:B------:R0:W-:Y:S01]  /*8110*/  @!P0 STG.E.U8 desc[UR44][R6.64+0xa9], R47 ;  /* 0x0000a92f06008986 */ /* 0x0001e2000c10112c */
[----:B------:R-:W-:Y:S05]  /*8120*/  @P5 BRA `(.L_x_215) ;  /* 0x00000000000c5947 */ /* 0x000fea0003800000 */
[----:B------:R-:W1:Y:S02]  /*8130*/  LDG.E.U8 R148, desc[UR44][R2.64+0xb0] ;  /* 0x0000b02c02947981 */ /* 0x000e64000c1e1100 */
[----:B-1----:R-:W-:-:S05]  /*8140*/  PRMT R11, R148, 0x8880, RZ ;  /* 0x00008880940b7816 */ /* 0x002fca00000000ff */
[----:B------:R-:W-:-:S07]  /*8150*/  IMAD R12, R11, R136, RZ ;  /* 0x000000880b0c7224 */ /* 0x000fce00078e02ff */
.L_x_215:
[----:B------:R-:W-:Y:S05]  /*8160*/  BSYNC B1 ;  /* 0x0000000000017941 */ /* 0x000fea0003800000 */
.L_x_214:
[----:B-1----:R-:W-:Y:S01]  /*8170*/  @!P5 IMAD R11, R48, R137, R12 ;  /* 0x00000089300bd224 */ /* 0x002fe200078e020c */
[----:B------:R-:W-:Y:S04]  /*8180*/  BSSY B1, `(.L_x_216) ;  /* 0x0000006000017945 */ /* 0x000fe80003800000 */
[----:B------:R1:W-:Y:S01]  /*8190*/  @!P5 STG.E.U8 desc[UR44][R4.64+0xb0], R11 ;  /* 0x0000b00b0400d986 */ /* 0x0003e2000c10112c */
[----:B------:R-:W-:Y:S05]  /*81a0*/  @P4 BRA `(.L_x_217) ;  /* 0x00000000000c4947 */ /* 0x000fea0003800000 */
[----:B------:R-:W1:Y:S02]  /*81b0*/  LDG.E.U8 R148, desc[UR44][R2.64+0xb1] ;  /* 0x0000b12c02947981 */ /* 0x000e64000c1e1100 */
[----:B-1----:R-:W-:-:S05]  /*81c0*/  PRMT R11, R148, 0x8880, RZ ;  /* 0x00008880940b7816 */ /* 0x002fca00000000ff */
[----:B------:R-:W-:-:S07]  /*81d0*/  IMAD R12, R11, R136, RZ ;  /* 0x000000880b0c7224 */ /* 0x000fce00078e02ff */
.L_x_217:
[----:B------:R-:W-:Y:S05]  /*81e0*/  BSYNC B1 ;  /* 0x0000000000017941 */ /* 0x000fea0003800000 */
.L_x_216:
        /* <DEDUP_REMOVED lines=13> */
.L_x_219:
[----:B------:R-:W-:Y:S05]  /*82c0*/  BSYNC B1 ;  /* 0x0000000000017941 */ /* 0x000fea0003800000 */
.L_x_218:
[----:B-1----:R-:W-:Y:S01]  /*82d0*/  @!P3 IMAD R11, R50, R137, R12 ;  /* 0x00000089320bb224 */ /* 0x002fe200078e020c */
[----:B------:R-:W-:Y:S04]  /*82e0*/  BSSY B1, `(.L_x_220) ;  /* 0x0000006000017945 */ /* 0x000fe80003800000 */
[----:B------:R1:W-:Y:S01]  /*82f0*/  @!P3 STG.E.U8 desc[UR44][R6.64+0xb0], R11 ;  /* 0x0000b00b0600b986 */ /* 0x0003e2000c10112c */
[----:B------:R-:W-:Y:S05]  /*8300*/  @P2 BRA `(.L_x_221) ;  /* 0x00000000000c2947 */ /* 0x000fea0003800000 */
[----:B------:R-:W1:Y:S02]  /*8310*/  LDG.E.U8 R148, desc[UR44][R8.64+0xb1] ;  /* 0x0000b12c08947981 */ /* 0x000e64000c1e1100 */
[----:B-1----:R-:W-:-:S05]  /*8320*/  PRMT R11, R148, 0x8880, RZ ;  /* 0x00008880940b7816 */ /* 0x002fca00000000ff */
[----:B------:R-:W-:-:S07]  /*8330*/  IMAD R12, R11, R136, RZ ;  /* 0x000000880b0c7224 */ /* 0x000fce00078e02ff */
.L_x_221:
[----:B------:R-:W-:Y:S05]  /*8340*/  BSYNC B1 ;  /* 0x0000000000017941 */ /* 0x000fea0003800000 */
.L_x_220:
[----:B------:R-:W-:Y:S01]  /*8350*/  @!P2 IMAD R51, R51, R137, R12 ;  /* 0x000000893333a224 */ /* 0x000fe200078e020c */
[----:B------:R-:W-:Y:S04]  /*8360*/  BSSY B1, `(.L_x_222) ;  /* 0x0000006000017945 */ /* 0x000fe80003800000 */
[----:B------:R0:W-:Y:S01]  /*8370*/  @!P2 STG.E.U8 desc[UR44][R6.64+0xb1], R51 ;  /* 0x0000b1330600a986 */ /* 0x0001e2000c10112c */
[----:B------:R-:W-:Y:S05]  /*8380*/  @P5 BRA `(.L_x_223) ;  /* 0x00000000000c5947 */ /* 0x000fea0003800000 */
[----:B------:R-:W1:Y:S02]  /*8390*/  LDG.E.U8 R148, desc[UR44][R2.64+0xb8] ;  /* 0x0000b82c02947981 */ /* 0x000e64000c1e1100 */
[----:B-1----:R-:W-:-:S05]  /*83a0*/  PRMT R11, R148, 0x8880, RZ ;  /* 0x00008880940b7816 */ /* 0x002fca00000000ff */
[----:B------:R-:W-:-:S07]  /*83b0*/  IMAD R12, R11, R136, RZ ;  /* 0x000000880b0c7224 */ /* 0x000fce00078e02ff */
.L_x_223:
[----:B------:R-:W-:Y:S05]  /*83c0*/  BSYNC B1 ;  /* 0x0000000000017941 */ /* 0x000fea0003800000 */
.L_x_222:
[----:B-1----:R-:W-:Y:S01]  /*83d0*/  @!P5 IMAD R11, R52, R137, R12 ;  /* 0x00000089340bd224 */ /* 0x002fe200078e020c */
[----:B------:R-:W-:Y:S04]  /*83e0*/  BSSY B1, `(.L_x_224) ;  /* 0x0000006000017945 */ /* 0x000fe80003800000 */
[----:B------:R1:W-:Y:S01]  /*83f0*/  @!P5 STG.E.U8 desc[UR44][R4.64+0xb8], R11 ;  /* 0x0000b80b0400d986 */ /* 0x0003e2000c10112c */
[----:B------:R-:W-:Y:S05]  /*8400*/  @P4 BRA `(.L_x_225) ;  /* 0x00000000000c4947 */ /* 0x000fea0003800000 */
[----:B------:R-:W1:Y:S02]  /*8410*/  LDG.E.U8 R148, desc[UR44][R2.64+0xb9] ;  /* 0x0000b92c02947981 */ /* 0x000e64000c1e1100 */
[----:B-1----:R-:W-:-:S05]  /*8420*/  PRMT R11, R148, 0x8880, RZ ;  /* 0x00008880940b7816 */ /* 0x002fca00000000ff */
[----:B------:R-:W-:-:S07]  /*8430*/  IMAD R12, R11, R136, RZ ;  /* 0x000000880b0c7224 */ /* 0x000fce00078e02ff */
.L_x_225:
[----:B------:R-:W-:Y:S05]  /*8440*/  BSYNC B1 ;  /* 0x0000000000017941 */ /* 0x000fea0003800000 */
.L_x_224:
        /* <DEDUP_REMOVED lines=13> */
.L_x_227:
[----:B------:R-:W-:Y:S05]  /*8520*/  BSYNC B1 ;  /* 0x0000000000017941 */ /* 0x000fea0003800000 */
.L_x_226:
[----:B-1----:R-:W-:Y:S01]  /*8530*/  @!P1 IMAD R11, R54, R137, R12 ;  /* 0x00000089360b9224 */ /* 0x002fe200078e020c */
[----:B------:R-:W-:Y:S04]  /*8540*/  BSSY B1, `(.L_x_228) ;  /* 0x0000006000017945 */ /* 0x000fe80003800000 */
[----:B------:R1:W-:Y:S01]  /*8550*/  @!P1 STG.E.U8 desc[UR44][R6.64+0xb8], R11 ;  /* 0x0000b80b06009986 */ /* 0x0003e2000c10112c */
[----:B------:R-:W-:Y:S05]  /*8560*/  @P4 BRA `(.L_x_229) ;  /* 0x00000000000c4947 */ /* 0x000fea0003800000 */
[----:B------:R-:W1:Y:S02]  /*8570*/  LDG.E.U8 R148, desc[UR44][R8.64+0xb9] ;  /* 0x0000b92c08947981 */ /* 0x000e64000c1e1100 */
[----:B-1----:R-:W-:-:S05]  /*8580*/  PRMT R11, R148, 0x8880, RZ ;  /* 0x00008880940b7816 */ /* 0x002fca00000000ff */
[----:B------:R-:W-:-:S07]  /*8590*/  IMAD R12, R11, R136, RZ ;  /* 0x000000880b0c7224 */ /* 0x000fce00078e02ff */
.L_x_229:
[----:B------:R-:W-:Y:S05]  /*85a0*/  BSYNC B1 ;  /* 0x0000000000017941 */ /* 0x000fea0003800000 */
.L_x_228:
[----:B------:R-:W-:Y:S01]  /*85b0*/  @!P4 IMAD R55, R55, R137, R12 ;  /* 0x000000893737c224 */ /* 0x000fe200078e020c */
[----:B------:R-:W-:Y:S04]  /*85c0*/  BSSY B1, `(.L_x_230) ;  /* 0x0000006000017945 */ /* 0x000fe80003800000 */
[----:B------:R0:W-:Y:S01]  /*85d0*/  @!P4 STG.E.U8 desc[UR44][R6.64+0xb9], R55 ;  /* 0x0000b9370600c986 */ /* 0x0001e2000c10112c */
[----:B------:R-:W-:Y:S05]  /*85e0*/  @P5 BRA `(.L_x_231) ;  /* 0x00000000000c5947 */ /* 0x000fea0003800000 */
[----:B------:R-:W1:Y:S02]  /*85f0*/  LDG.E.U8 R148, desc[UR44][R2.64+0xc0] ;  /* 0x0000c02c02947981 */ /* 0x000e64000c1e1100 */
[----:B-1----:R-:W-:-:S05]  /*8600*/  PRMT R11, R148, 0x8880, RZ ;  /* 0x00008880940b7816 */ /* 0x002fca00000000ff */
[----:B------:R-:W-:-:S07]  /*8610*/  IMAD R12, R11, R136, RZ ;  /* 0x000000880b0c7224 */ /* 0x000fce00078e02ff */
.L_x_231:
[----:B------:R-:W-:Y:S05]  /*8620*/  BSYNC B1 ;  /* 0x0000000000017941 */ /* 0x000fea0003800000 */
.L_x_230:
[----:B-1----:R-:W-:Y:S01]  /*8630*/  @!P5 IMAD R11, R24, R137, R12 ;  /* 0x00000089180bd224 */ /* 0x002fe200078e020c */
[----:B------:R-:W-:Y:S04]  /*8640*/  BSSY B1, `(.L_x_232) ;  /* 0x0000006000017945 */ /* 0x000fe80003800000 */
[----:B------:R1:W-:Y:S01]  /*8650*/  @!P5 STG.E.U8 desc[UR44][R4.64+0xc0], R11 ;  /* 0x0000c00b0400d986 */ /* 0x0003e2000c10112c */
[----:B------:R-:W-:Y:S05]  /*8660*/  @P0 BRA `(.L_x_233) ;  /* 0x00000000000c0947 */ /* 0x000fea0003800000 */
[----:B------:R-:W1:Y:S02]  /*8670*/  LDG.E.U8 R148, desc[UR44][R2.64+0xc1] ;  /* 0x0000c12c02947981 */ /* 0x000e64000c1e1100 */
[----:B-1----:R-:W-:-:S05]  /*8680*/  PRMT R11, R148, 0x8880, RZ ;  /* 0x00008880940b7816 */ /* 0x002fca00000000ff */
[----:B------:R-:W-:-:S07]  /*8690*/  IMAD R12, R11, R136, RZ ;  /* 0x000000880b0c7224 */ /* 0x000fce00078e02ff */
.L_x_233:
[----:B------:R-:W-:Y:S05]  /*86a0*/  BSYNC B1 ;  /* 0x0000000000017941 */ /* 0x000fea0003800000 */
.L_x_232:
        /* <DEDUP_REMOVED lines=13> */
.L_x_235:
[----:B------:R-:W-:Y:S05]  /*8780*/  BSYNC B1 ;  /* 0x0000000000017941 */ /* 0x000fea0003800000 */
.L_x_234:
[----:B-1----:R-:W-:Y:S01]  /*8790*/  @!P3 IMAD R11, R26, R137, R12 ;  /* 0x000000891a0bb224 */ /* 0x002fe200078e020c */
[----:B------:R-:W-:Y:S04]  /*87a0*/  BSSY B1, `(.L_x_236) ;  /* 0x0000006000017945 */ /* 0x000fe80003800000 */
[----:B------:R1:W-:Y:S01]  /*87b0*/  @!P3 STG.E.U8 desc[UR44][R6.64+0xc0], R11 ;  /* 0x0000c00b0600b986 */ /* 0x0003e2000c10112c */
[----:B------:R-:W-:Y:S05]  /*87c0*/  @P2 BRA `(.L_x_237) ;  /* 0x00000000000c2947 */ /* 0x000fea0003800000 */
[----:B------:R-:W1:Y:S02]  /*87d0*/  LDG.E.U8 R148, desc[UR44][R8.64+0xc1] ;  /* 0x0000c12c08947981 */ /* 0x000e64000c1e1100 */
[----:B-1----:R-:W-:-:S05]  /*87e0*/  PRMT R11, R148, 0x8880, RZ ;  /* 0x00008880940b7816 */ /* 0x002fca00000000ff */
[----:B------:R-:W-:-:S07]  /*87f0*/  IMAD R12, R11, R136, RZ ;  /* 0x000000880b0c7224 */ /* 0x000fce00078e02ff */
.L_x_237:
[----:B------:R-:W-:Y:S05]  /*8800*/  BSYNC B1 ;  /* 0x0000000000017941 */ /* 0x000fea0003800000 */
.L_x_236:
[----:B------:R-:W-:Y:S01]  /*8810*/  @!P2 IMAD R27, R27, R137, R12 ;  /* 0x000000891b1ba224 */ /* 0x000fe200078e020c */
[----:B------:R-:W-:Y:S04]  /*8820*/  BSSY B1, `(.L_x_238) ;  /* 0x0000006000017945 */ /* 0x000fe80003800000 */
[----:B------:R0:W-:Y:S01]  /*8830*/  @!P2 STG.E.U8 desc[UR44][R6.64+0xc1], R27 ;  /* 0x0000c11b0600a986 */ /* 0x0001e2000c10112c */
[----:B------:R-:W-:Y:S05]  /*8840*/  @P0 BRA `(.L_x_239) ;  /* 0x00000000000c0947 */ /* 0x000fea0003800000 */
[----:B------:R-:W1:Y:S02]  /*8850*/  LDG.E.U8 R148, desc[UR44][R2.64+0xc8] ;  /* 0x0000c82c02947981 */ /* 0x000e64000c1e1100 */
[----:B-1----:R-:W-:-:S05]  /*8860*/  PRMT R11, R148, 0x8880, RZ ;  /* 0x00008880940b7816 */ /* 0x002fca00000000ff */
[----:B------:R-:W-:-:S07]  /*8870*/  IMAD R12, R11, R136, RZ ;  /* 0x000000880b0c7224 */ /* 0x000fce00078e02ff */
.L_x_239:
[----:B------:R-:W-:Y:S05]  /*8880*/  BSYNC B1 ;  /* 0x0000000000017941 */ /* 0x000fea0003800000 */
.L_x_238:
[----:B-1----:R-:W-:Y:S01]  /*8890*/  @!P0 IMAD R11, R28, R137, R12 ;  /* 0x000000891c0b8224 */ /* 0x002fe200078e020c */
[----:B------:R-:W-:Y:S04]  /*88a0*/  BSSY B1, `(.L_x_240) ;  /* 0x0000006000017945 */ /* 0x000fe80003800000 */
[----:B------:R1:W-:Y:S01]  /*88b0*/  @!P0 STG.E.U8 desc[UR44][R4.64+0xc8], R11 ;  /* 0x0000c80b04008986 */ /* 0x0003e2000c10112c */
[----:B------:R-:W-:Y:S05]  /*88c0*/  @P5 BRA `(.L_x_241) ;  /* 0x00000000000c5947 */ /* 0x000fea0003800000 */
[----:B------:R-:W1:Y:S02]  /*88d0*/  LDG.E.U8 R148, desc[UR44][R2.64+0xc9] ;  /* 0x0000c92c02947981 */ /* 0x000e64000c1e1100 */
[----:B-1----:R-:W-:-:S05]  /*88e0*/  PRMT R11, R148, 0x8880, RZ ;  /* 0x00008880940b7816 */ /* 0x002fca00000000ff */
[----:B------:R-:W-:-:S07]  /*88f0*/  IMAD R12, R11, R136, RZ ;  /* 0x000000880b0c7224 */ /* 0x000fce00078e02ff */
.L_x_241:
[----:B------:R-:W-:Y:S05]  /*8900*/  BSYNC B1 ;  /* 0x0000000000017941 */ /* 0x000fea0003800000 */
.L_x_240:
        /* <DEDUP_REMOVED lines=13> */
.L_x_243:
[----:B------:R-:W-:Y:S05]  /*89e0*/  BSYNC B1 ;  /* 0x0000000000017941 */ /* 0x000fea0003800000 */
.L_x_242:
[----:B-1----:R-:W-:Y:S01]  /*89f0*/  @!P4 IMAD R11, R30, R137, R12 ;  /* 0x000000891e0bc224 */ /* 0x002fe200078e020c */
[----:B------:R-:W-:Y:S04]  /*8a00*/  BSSY B1, `(.L_x_244) ;  /* 0x0000006000017945 */ /* 0x000fe80003800000 */
[----:B------:R1:W-:Y:S01]  /*8a10*/  @!P4 STG.E.U8 desc[UR44][R6.64+0xc8], R11 ;  /* 0x0000c80b0600c986 */ /* 0x0003e2000c10112c */
[----:B------:R-:W-:Y:S05]  /*8a20*/  @P1 BRA `(.L_x_245) ;  /* 0x00000000000c1947 */ /* 0x000fea0003800000 */
[----:B------:R-:W1:Y:S02]  /*8a30*/  LDG.E.U8 R148, desc[UR44][R8.64+0xc9] ;  /* 0x0000c92c08947981 */ /* 0x000e64000c1e1100 */
[----:B-1----:R-:W-:-:S05]  /*8a40*/  PRMT R11, R148, 0x8880, RZ ;  /* 0x00008880940b7816 */ /* 0x002fca00000000ff */
[----:B------:R-:W-:-:S07]  /*8a50*/  IMAD R12, R11, R136, RZ ;  /* 0x000000880b0c7224 */ /* 0x000fce00078e02ff */
.L_x_245:
[----:B------:R-:W-:Y:S05]  /*8a60*/  BSYNC B1 ;  /* 0x0000000000017941 */ /* 0x000fea0003800000 */
.L_x_244:
[----:B------:R-:W-:Y:S01]  /*8a70*/  @!P1 IMAD R31, R31, R137, R12 ;  /* 0x000000891f1f9224 */ /* 0x000fe200078e020c */
[----:B------:R-:W-:Y:S04]  /*8a80*/  BSSY B1, `(.L_x_246) ;  /* 0x0000006000017945 */ /* 0x000fe80003800000 */
[----:B------:R0:W-:Y:S01]  /*8a90*/  @!P1 STG.E.U8 desc[UR44][R6.64+0xc9], R31 ;  /* 0x0000c91f06009986 */ /* 0x0001e2000c10112c */
[----:B------:R-:W-:Y:S05]  /*8aa0*/  @P3 BRA `(.L_x_247) ;  /* 0x00000000000c3947 */ /* 0x000fea0003800000 */
[----:B------:R-:W1:Y:S02]  /*8ab0*/  LDG.E.U8 R148, desc[UR44][R2.64+0xd0] ;  /* 0x0000d02c02947981 */ /* 0x000e64000c1e1100 */
[----:B-1----:R-:W-:-:S05]  /*8ac0*/  PRMT R11, R148, 0x8880, RZ ;  /* 0x00008880940b7816 */ /* 0x002fca00000000ff */
[----:B------:R-:W-:-:S07]  /*8ad0*/  IMAD R12, R11, R136, RZ ;  /* 0x000000880b0c7224 */ /* 0x000fce00078e02ff */
.L_x_247:
[----:B------:R-:W-:Y:S05]  /*8ae0*/  BSYNC B1 ;  /* 0x0000000000017941 */ /* 0x000fea0003800000 */
.L_x_246:
[----:B-1----:R-:W-:Y:S01]  /*8af0*/  @!P3 IMAD R11, R32, R137, R12 ;  /* 0x00000089200bb224 */ /* 0x002fe200078e020c */
[----:B------:R-:W-:Y:S04]  /*8b00*/  BSSY B1, `(.L_x_248) ;  /* 0x0000006000017945 */ /* 0x000fe80003800000 */
[----:B------:R1:W-:Y:S01]  /*8b10*/  @!P3 STG.E.U8 desc[UR44][R4.64+0xd0], R11 ;  /* 0x0000d00b0400b986 */ /* 0x0003e2000c10112c */
[----:B------:R-:W-:Y:S05]  /*8b20*/  @P5 BRA `(.L_x_249) ;  /* 0x00000000000c5947 */ /* 0x000fea0003800000 */
[----:B------:R-:W1:Y:S02]  /*8b30*/  LDG.E.U8 R148, desc[UR44][R2.64+0xd1] ;  /* 0x0000d12c02947981 */ /* 0x000e64000c1e1100 */
[----:B-1----:R-:W-:-:S05]  /*8b40*/  PRMT R11, R148, 0x8880, RZ ;  /* 0x00008880940b7816 */ /* 0x002fca00000000ff */
[----:B------:R-:W-:-:S07]  /*8b50*/  IMAD R12, R11, R136, RZ ;  /* 0x000000880b0c7224 */ /* 0x000fce00078e02ff */
.L_x_249:
[----:B------:R-:W-:Y:S05]  /*8b60*/  BSYNC B1 ;  /* 0x0000000000017941 */ /* 0x000fea0003800000 */
.L_x_248:
        /* <DEDUP_REMOVED lines=9> */
[----:B------:R-:W-:Y:S01]  /*8c00*/  ISETP.LT.OR P3, PT, R0, 0x9, !P3 ;  /* 0x000000090000780c */ /* 0x000fe20005f61670 */
[----:B------:R-:W-:-:S12]  /*8c10*/  @P2 BRA `(.L_x_251) ;  /* 0x00000000000c2947 */ /* 0x000fd80003800000 */
[----:B------:R-:W1:Y:S02]  /*8c20*/  LDG.E.U8 R148, desc[UR44][R8.64+0xd0] ;  /* 0x0000d02c08947981 */ /* 0x000e64000c1e1100 */
[----:B-1----:R-:W-:-:S05]  /*8c30*/  PRMT R11, R148, 0x8880, RZ ;  /* 0x00008880940b7816 */ /* 0x002fca00000000ff */
[----:B------:R-:W-:-:S07]  /*8c40*/  IMAD R12, R11, R136, RZ ;  /* 0x000000880b0c7224 */ /* 0x000fce00078e02ff */
.L_x_251:
[----:B------:R-:W-:Y:S05]  /*8c50*/  BSYNC B1 ;  /* 0x0000000000017941 */ /* 0x000fea0003800000 */
.L_x_250:
[----:B-1----:R-:W-:Y:S01]  /*8c60*/  @!P2 IMAD R11, R34, R137, R12 ;  /* 0x00000089220ba224 */ /* 0x002fe200078e020c */
[----:B------:R-:W-:Y:S04]  /*8c70*/  BSSY B1, `(.L_x_252) ;  /* 0x0000006000017945 */ /* 0x000fe80003800000 */
[----:B------:R1:W-:Y:S01]  /*8c80*/  @!P2 STG.E.U8 desc[UR44][R6.64+0xd0], R11 ;  /* 0x0000d00b0600a986 */ /* 0x0003e2000c10112c */
[----:B------:R-:W-:Y:S05]  /*8c90*/  @P0 BRA `(.L_x_253) ;  /* 0x00000000000c0947 */ /* 0x000fea0003800000 */
[----:B------:R-:W1:Y:S02]  /*8ca0*/  LDG.E.U8 R148, desc[UR44][R8.64+0xd1] ;  /* 0x0000d12c08947981 */ /* 0x000e64000c1e1100 */
[----:B-1----:R-:W-:-:S05]  /*8cb0*/  PRMT R11, R148, 0x8880, RZ ;  /* 0x00008880940b7816 */ /* 0x002fca00000000ff */
[----:B------:R-:W-:-:S07]  /*8cc0*/  IMAD R12, R11, R136, RZ ;  /* 0x000000880b0c7224 */ /* 0x000fce00078e02ff */
.L_x_253:
[----:B------:R-:W-:Y:S05]  /*8cd0*/  BSYNC B1 ;  /* 0x0000000000017941 */ /* 0x000fea0003800000 */
.L_x_252:
[----:B------:R-:W-:Y:S01]  /*8ce0*/  @!P0 IMAD R35, R35, R137, R12 ;  /* 0x0000008923238224 */ /* 0x000fe200078e020c */
[----:B------:R-:W-:Y:S04]  /*8cf0*/  BSSY B1, `(.L_x_254) ;  /* 0x0000006000017945 */ /* 0x000fe80003800000 */
[----:B------:R0:W-:Y:S01]  /*8d00*/  @!P0 STG.E.U8 desc[UR44][R6.64+0xd1], R35 ;  /* 0x0000d12306008986 */ /* 0x0001e2000c10112c */
[----:B------:R-:W-:Y:S05]  /*8d10*/  @P5 BRA `(.L_x_255) ;  /* 0x00000000000c5947 */ /* 0x000fea0003800000 */
[----:B------:R-:W1:Y:S02]  /*8d20*/  LDG.E.U8 R148, desc[UR44][R2.64+0xd8] ;  /* 0x0000d82c02947981 */ /* 0x000e64000c1e1100 */
[----:B-1----:R-:W-:-:S05]  /*8d30*/  PRMT R11, R148, 0x8880, RZ ;  /* 0x00008880940b7816 */ /* 0x002fca00000000ff */
[----:B------:R-:W-:-:S07]  /*8d40*/  IMAD R12, R11, R136, RZ ;  /* 0x000000880b0c7224 */ /* 0x000fce00078e02ff */
.L_x_255:
[----:B------:R-:W-:Y:S05]  /*8d50*/  BSYNC B1 ;  /* 0x0000000000017941 */ /* 0x000fea0003800000 */
.L_x_254:
[----:B-1----:R-:W-:Y:S01]  /*8d60*/  @!P5 IMAD R11, R36, R137, R12 ;  /* 0x00000089240bd224 */ /* 0x002fe200078e020c */
[----:B------:R-:W-:Y:S04]  /*8d70*/  BSSY B1, `(.L_x_256) ;  /* 0x0000006000017945 */ /* 0x000fe80003800000 */
[----:B------:R1:W-:Y:S01]  /*8d80*/  @!P5 STG.E.U8 desc[UR44][R4.64+0xd8], R11 ;  /* 0x0000d80b0400d986 */ /* 0x0003e2000c10112c */
[----:B------:R-:W-:Y:S05]  /*8d90*/  @P4 BRA `(.L_x_257) ;  /* 0x00000000000c4947 */ /* 0x000fea0003800000 */
[----:B------:R-:W1:Y:S02]  /*8da0*/  LDG.E.U8 R148, desc[UR44][R2.64+0xd9] ;  /* 0x0000d92c02947981 */ /* 0x000e64000c1e1100 */
[----:B-1----:R-:W-:-:S05]  /*8db0*/  PRMT R11, R148, 0x8880, RZ ;  /* 0x00008880940b7816 */ /* 0x002fca00000000ff */
[----:B------:R-:W-:-:S07]  /*8dc0*/  IMAD R12, R11, R136, RZ ;  /* 0x000000880b0c7224 */ /* 0x000fce00078e02ff */
.L_x_257:
[----:B------:R-:W-:Y:S05]  /*8dd0*/  BSYNC B1 ;  /* 0x0000000000017941 */ /* 0x000fea0003800000 */
.L_x_256:
[----:B------:R-:W-:Y:S01]  /*8de0*/  @!P4 IMAD R37, R37, R137, R12 ;  /* 0x000000892525c224 */ /* 0x000fe200078e020c */
[----:B------:R-:W-:Y:S04]  /*8df0*/  BSSY B1, `(.L_x_258) ;  /* 0x0000006000017945 */ /* 0x000fe80003800000 */
[----:B------:R0:W-:Y:S01]  /*8e00*/  @!P4 STG.E.U8 desc[UR44][R4.64+0xd9], R37 ;  /* 0x0000d9250400c986 */ /* 0x0001e2000c10112c */
[----:B------:R-:W-:Y:S05]  /*8e10*/  @P3 BRA `(.L_x_259) ;  /* 0x00000000000c3947 */ /* 0x000fea0003800000 */
[----:B------:R-:W0:Y:S02]  /*8e20*/  LDG.E.U8 R148, desc[UR44][R8.64+0xd8] ;  /* 0x0000d82c08947981 */ /* 0x000e24000c1e1100 */
[----:B0-----:R-:W-:-:S05]  /*8e30*/  PRMT R3, R148, 0x8880, RZ ;  /* 0x0000888094037816 */ /* 0x001fca00000000ff */
[----:B------:R-:W-:-:S07]  /*8e40*/  IMAD R12, R3, R136, RZ ;  /* 0x00000088030c7224 */ /* 0x000fce00078e02ff */
.L_x_259:
[----:B------:R-:W-:Y:S05]  /*8e50*/  BSYNC B1 ;  /* 0x0000000000017941 */ /* 0x000fea0003800000 */
.L_x_258:
[----:B0-----:R-:W-:Y:S01]  /*8e60*/  @!P3 IMAD R3, R38, R137, R12 ;  /* 0x000000892603b224 */ /* 0x001fe200078e020c */
[----:B------:R-:W-:Y:S01]  /*8e70*/  ISETP.LT.OR P1, PT, R0, 0x9, !P1 ;  /* 0x000000090000780c */ /* 0x000fe20004f21670 */
[----:B------:R-:W-:Y:S03]  /*8e80*/  BSSY B1, `(.L_x_260) ;  /* 0x0000006000017945 */ /* 0x000fe60003800000 */
[----:B------:R0:W-:Y:S09]  /*8e90*/  @!P3 STG.E.U8 desc[UR44][R6.64+0xd8], R3 ;  /* 0x0000d8030600b986 */ /* 0x0001f2000c10112c */
[----:B------:R-:W-:Y:S05]  /*8ea0*/  @P1 BRA `(.L_x_261) ;  /* 0x00000000000c1947 */ /* 0x000fea0003800000 */
[----:B------:R-:W0:Y:S02]  /*8eb0*/  LDG.E.U8 R148, desc[UR44][R8.64+0xd9] ;  /* 0x0000d92c08947981 */ /* 0x000e24000c1e1100 */
[----:B0-----:R-:W-:-:S05]  /*8ec0*/  PRMT R3, R148, 0x8880, RZ ;  /* 0x0000888094037816 */ /* 0x001fca00000000ff */
[----:B------:R-:W-:-:S07]  /*8ed0*/  IMAD R12, R3, R136, RZ ;  /* 0x00000088030c7224 */ /* 0x000fce00078e02ff */
.L_x_261:
[----:B------:R-:W-:Y:S05]  /*8ee0*/  BSYNC B1 ;  /* 0x0000000000017941 */ /* 0x000fea0003800000 */
.L_x_260:
[----:B------:R-:W-:Y:S01]  /*8ef0*/  IMAD R39, R39, R137, R12 ;  /* 0x0000008927277224 */ /* 0x000fe200078e020c */
[----:B------:R-:W-:Y:S06]  /*8f00*/  @P1 BRA `(.L_x_262) ;  /* 0x0000001800281947 */ /* 0x000fec0003800000 */
[----:B------:R0:W-:Y:S01]  /*8f10*/  STG.E.U8 desc[UR44][R6.64+0xd9], R39 ;  /* 0x0000d92706007986 */ /* 0x0001e2000c10112c */
[----:B------:R-:W-:Y:S05]  /*8f20*/  BRA `(.L_x_262) ;  /* 0x0000001800207947 */ /* 0x000fea0003800000 */
.L_x_37:
[C---:B------:R-:W-:Y:S02]  /*8f30*/  ISETP.GE.AND P0, PT, R10.reuse, 0x1, PT ;  /* 0x000000010a00780c */ /* 0x040fe40003f06270 */
[----:B------:R-:W-:Y:S02]  /*8f40*/  ISETP.GE.AND P1, PT, R10, 0x2, PT ;  /* 0x000000020a00780c */ /* 0x000fe40003f26270 */
[C---:B------:R-:W-:Y:S02]  /*8f50*/  ISETP.LT.OR P4, PT, R0.reuse, 0x1, !P0 ;  /* 0x000000010000780c */ /* 0x040fe40004781670 */
[C---:B------:R-:W-:Y:S02]  /*8f60*/  ISETP.LT.OR P5, PT, R0.reuse, 0x1, !P1 ;  /* 0x000000010000780c */ /* 0x040fe40004fa1670 */
[C---:B------:R-:W-:Y:S02]  /*8f70*/  ISETP.LT.OR P0, PT, R0.reuse, 0x9, !P0 ;  /* 0x000000090000780c */ /* 0x040fe40004701670 */
[----:B------:R-:W-:-:S02]  /*8f80*/  ISETP.LT.OR P1, PT, R0, 0x9, !P1 ;  /* 0x000000090000780c */ /* 0x000fc40004f21670 */
[C---:B------:R-:W-:Y:S02]  /*8f90*/  ISETP.GE.AND P3, PT, R10.reuse, 0x9, PT ;  /* 0x000000090a00780c */ /* 0x040fe40003f66270 */
[----:B------:R-:W-:-:S03]  /*8fa0*/  ISETP.GE.AND P2, PT, R10, 0xa, PT ;  /* 0x0000000a0a00780c */ /* 0x000fc60003f46270 */
[-C--:B------:R-:W-:Y:S02]  /*8fb0*/  @!P4 IMAD R3, R120, R137.reuse, RZ ;  /* 0x000000897803c224 */ /* 0x080fe400078e02ff */
[-C--:B------:R-:W-:Y:S02]  /*8fc0*/  @!P5 IMAD R121, R121, R137.reuse, RZ ;  /* 0x000000897979d224 */ /* 0x080fe400078e02ff */
[-C--:B------:R-:W-:Y:S01]  /*8fd0*/  @!P0 IMAD R9, R122, R137.reuse, RZ ;  /* 0x000000897a098224 */ /* 0x080fe200078e02ff */
[----:B------:R0:W-:Y:S01]  /*8fe0*/  @!P4 STG.E.U8 desc[UR44][R4.64], R3 ;  /* 0x000000030400c986 */ /* 0x0001e2000c10112c */
[C---:B------:R-:W-:Y:S01]  /*8ff0*/  ISETP.LT.OR P4, PT, R0.reuse, 0x1, !P3 ;  /* 0x000000010000780c */ /* 0x040fe20005f81670 */
[----:B------:R-:W-:Y:S02]  /*9000*/  @!P1 IMAD R123, R123, R137, RZ ;  /* 0x000000897b7b9224 */ /* 0x000fe400078e02ff */
[----:B------:R-:W-:Y:S01]  /*9010*/  @!P5 STG.E.U8 desc[UR44][R4.64+0x1], R121 ;  /* 0x000001790400d986 */ /* 0x000fe2000c10112c */
[----:B------:R-:W-:-:S02]  /*9020*/  ISETP.LT.OR P5, PT, R0, 0x1, !P2 ;  /* 0x000000010000780c */ /* 0x000fc400057a1670 */
[C---:B------:R-:W-:Y:S01]  /*9030*/  ISETP.LT.OR P2, PT, R0.reuse, 0x9, !P2 ;  /* 0x000000090000780c */ /* 0x040fe20005741670 */
[----:B------:R1:W-:Y:S01]  /*9040*/  @!P0 STG.E.U8 desc[UR44][R6.64], R9 ;  /* 0x0000000906008986 */ /* 0x0003e2000c10112c */
[----:B------:R-:W-:Y:S02]  /*9050*/  ISETP.LT.OR P0, PT, R0, 0x9, !P3 ;  /* 0x000000090000780c */ /* 0x000fe40005f01670 */
[C---:B------:R-:W-:Y:S01]  /*9060*/  ISETP.GE.AND P3, PT, R10.reuse, 0x11, PT ;  /* 0x000000110a00780c */ /* 0x040fe20003f66270 */
[----:B------:R-:W-:Y:S01]  /*9070*/  @!P1 STG.E.U8 desc[UR44][R6.64+0x1], R123 ;  /* 0x0000017b06009986 */ /* 0x000fe2000c10112c */
[----:B------:R-:W-:Y:S01]  /*9080*/  ISETP.GE.AND P1, PT, R10, 0x12, PT ;  /* 0x000000120a00780c */ /* 0x000fe20003f26270 */
[----:B------:R-:W-:-:S04]  /*9090*/  @!P4 IMAD R11, R124, R137, RZ ;  /* 0x000000897c0bc224 */ /* 0x000fc800078e02ff */
[-C--:B------:R-:W-:Y:S01]  /*90a0*/  @!P5 IMAD R125, R125, R137.reuse, RZ ;  /* 0x000000897d7dd224 */ /* 0x080fe200078e02ff */
[----:B------:R-:W-:Y:S01]  /*90b0*/  @!P4 STG.E.U8 desc[UR44][R4.64+0x8], R11 ;  /* 0x0000080b0400c986 */ /* 0x000fe2000c10112c */
[C---:B------:R-:W-:Y:S01]  /*90c0*/  ISETP.LT.OR P4, PT, R0.reuse, 0x1, !P3 ;  /* 0x000000010000780c */ /* 0x040fe20005f81670 */
[-C--:B------:R-:W-:Y:S02]  /*90d0*/  @!P2 IMAD R127, R127, R137.reuse, RZ ;  /* 0x000000897f7fa224 */ /* 0x080fe400078e02ff */
[----:B------:R-:W-:Y:S01]  /*90e0*/  @!P5 STG.E.U8 desc[UR44][R4.64+0x9], R125 ;  /* 0x0000097d0400d986 */ /* 0x000fe2000c10112c */
[----:B------:R-:W-:Y:S01]  /*90f0*/  ISETP.LT.OR P5, PT, R0, 0x1, !P1 ;  /* 0x000000010000780c */ /* 0x000fe20004fa1670 */
[----:B0-----:R-:W-:Y:S01]  /*9100*/  @!P0 IMAD R3, R126, R137, RZ ;  /* 0x000000897e038224 */ /* 0x001fe200078e02ff */
[----:B------:R-:W-:Y:S01]  /*9110*/  ISETP.LT.OR P1, PT, R0, 0x9, !P1 ;  /* 0x000000090000780c */ /* 0x000fe20004f21670 */
[----:B------:R-:W-:Y:S01]  /*9120*/  @!P2 STG.E.U8 desc[UR44][R6.64+0x9], R127 ;  /* 0x0000097f0600a986 */ /* 0x000fe2000c10112c */
[----:B------:R-:W-:-:S03]  /*9130*/  ISETP.GE.AND P2, PT, R10, 0x1a, PT ;  /* 0x0000001a0a00780c */ /* 0x000fc60003f46270 */
[----:B------:R0:W-:Y:S01]  /*9140*/  @!P0 STG.E.U8 desc[UR44][R6.64+0x8], R3 ;  /* 0x0000080306008986 */ /* 0x0001e2000c10112c */
[----:B------:R-:W-:Y:S01]  /*9150*/  ISETP.LT.OR P0, PT, R0, 0x9, !P3 ;  /* 0x000000090000780c */ /* 0x000fe20005f01670 */
[----:B-1----:R-:W-:Y:S01]  /*9160*/  @!P4 IMAD R9, R128, R137, RZ ;  /* 0x000000898009c224 */ /* 0x002fe200078e02ff */
[----:B------:R-:W-:-:S03]  /*9170*/  ISETP.GE.AND P3, PT, R10, 0x19, PT ;  /* 0x000000190a00780c */ /* 0x000fc60003f66270 */
[-C--:B------:R-:W-:Y:S01]  /*9180*/  @!P5 IMAD R129, R129, R137.reuse, RZ ;  /* 0x000000898181d224 */ /* 0x080fe200078e02ff */
[----:B------:R-:W-:Y:S01]  /*9190*/  @!P4 STG.E.U8 desc[UR44][R4.64+0x10], R9 ;  /* 0x000010090400c986 */ /* 0x000fe2000c10112c */
[C---:B------:R-:W-:Y:S01]  /*91a0*/  ISETP.LT.OR P4, PT, R0.reuse, 0x1, !P3 ;  /* 0x000000010000780c */ /* 0x040fe20005f81670 */
[-C--:B------:R-:W-:Y:S02]  /*91b0*/  @!P1 IMAD R131, R131, R137.reuse, RZ ;  /* 0x0000008983839224 */ /* 0x080fe400078e02ff */
[----:B------:R-:W-:Y:S01]  /*91c0*/  @!P5 STG.E.U8 desc[UR44][R4.64+0x11], R129 ;  /* 0x000011810400d986 */ /* 0x000fe2000c10112c */
[----:B------:R-:W-:Y:S02]  /*91d0*/  ISETP.LT.OR P5, PT, R0, 0x1, !P2 ;  /* 0x000000010000780c */ /* 0x000fe400057a1670 */
[----:B0-----:R-:W-:Y:S01]  /*91e0*/  @!P0 IMAD R3, R130, R137, RZ ;  /* 0x0000008982038224 */ /* 0x001fe200078e02ff */
[----:B------:R-:W-:Y:S01]  /*91f0*/  @!P1 STG.E.U8 desc[UR44][R6.64+0x11], R131 ;  /* 0x0000118306009986 */ /* 0x000fe2000c10112c */
[----:B------:R-:W-:-:S02]  /*9200*/  ISETP.LT.OR P2, PT, R0, 0x9, !P2 ;  /* 0x000000090000780c */ /* 0x000fc40005741670 */
[----:B------:R-:W-:Y:S01]  /*9210*/  ISETP.GE.AND P1, PT, R10, 0x22, PT ;  /* 0x000000220a00780c */ /* 0x000fe20003f26270 */
[----:B------:R0:W-:Y:S01]  /*9220*/  @!P0 STG.E.U8 desc[UR44][R6.64+0x10], R3 ;  /* 0x0000100306008986 */ /* 0x0001e2000c10112c */
[----:B------:R-:W-:Y:S01]  /*9230*/  ISETP.LT.OR P0, PT, R0, 0x9, !P3 ;  /* 0x000000090000780c */ /* 0x000fe20005f01670 */
[----:B------:R-:W-:Y:S01]  /*9240*/  @!P4 IMAD R11, R132, R137, RZ ;  /* 0x00000089840bc224 */ /* 0x000fe200078e02ff */
[----:B------:R-:W-:-:S03]  /*9250*/  ISETP.GE.AND P3, PT, R10, 0x21, PT ;  /* 0x000000210a00780c */ /* 0x000fc60003f66270 */
[-C--:B------:R-:W-:Y:S01]  /*9260*/  @!P5 IMAD R133, R133, R137.reuse, RZ ;  /* 0x000000898585d224 */ /* 0x080fe200078e02ff */
[----:B------:R-:W-:Y:S01]  /*9270*/  @!P4 STG.E.U8 desc[UR44][R4.64+0x18], R11 ;  /* 0x0000180b0400c986 */ /* 0x000fe2000c10112c */
[C---:B------:R-:W-:Y:S02]  /*9280*/  ISETP.LT.OR P4, PT, R0.reuse, 0x1, !P3 ;  /* 0x000000010000780c */ /* 0x040fe40005f81670 */
[-C--:B------:R-:W-:Y:S01]  /*9290*/  @!P2 IMAD R135, R135, R137.reuse, RZ ;  /* 0x000000898787a224 */ /* 0x080fe200078e02ff */
        /* <DEDUP_REMOVED lines=18> */
[----:B------:R-:W-:-:S02]  /*93c0*/  ISETP.GE.AND P1, PT, R10, 0x32, PT ;  /* 0x000000320a00780c */ /* 0x000fc40003f26270 */
[C---:B------:R-:W-:Y:S01]  /*93d0*/  ISETP.LT.OR P2, PT, R0.reuse, 0x9, !P2 ;  /* 0x000000090000780c */ /* 0x040fe20005741670 */
[----:B------:R0:W-:Y:S01]  /*93e0*/  @!P0 STG.E.U8 desc[UR44][R6.64+0x20], R3 ;  /* 0x0000200306008986 */ /* 0x0001e2000c10112c */
[----:B------:R-:W-:Y:S01]  /*93f0*/  ISETP.LT.OR P0, PT, R0, 0x9, !P3 ;  /* 0x000000090000780c */ /* 0x000fe20005f01670 */
[----:B------:R-:W-:Y:S01]  /*9400*/  @!P4 IMAD R11, R108, R137, RZ ;  /* 0x000000896c0bc224 */ /* 0x000fe200078e02ff */
[----:B------:R-:W-:-:S03]  /*9410*/  ISETP.GE.AND P3, PT, R10, 0x31, PT ;  /* 0x000000310a00780c */ /* 0x000fc60003f66270 */
[----:B------:R-:W-:Y:S01]  /*9420*/  @!P5 IMAD R109, R109, R137, RZ ;  /* 0x000000896d6dd224 */ /* 0x000fe200078e02ff */
[----:B------:R-:W-:Y:S01]  /*9430*/  @!P4 STG.E.U8 desc[UR44][R4.64+0x28], R11 ;  /* 0x0000280b0400c986 */ /* 0x000fe2000c10112c */
[----:B------:R-:W-:-:S03]  /*9440*/  ISETP.LT.OR P4, PT, R0, 0x1, !P3 ;  /* 0x000000010000780c */ /* 0x000fc60005f81670 */
[----:B------:R-:W-:Y:S01]  /*9450*/  @!P5 STG.E.U8 desc[UR44][R4.64+0x29], R109 ;  /* 0x0000296d0400d986 */ /* 0x000fe2000c10112c */
[C---:B------:R-:W-:Y:S01]  /*9460*/  ISETP.LT.OR P5, PT, R0.reuse, 0x1, !P1 ;  /* 0x000000010000780c */ /* 0x040fe20004fa1670 */
[-C--:B------:R-:W-:Y:S01]  /*9470*/  @!P2 IMAD R111, R111, R137.reuse, RZ ;  /* 0x000000896f6fa224 */ /* 0x080fe200078e02ff */
[----:B------:R-:W-:Y:S01]  /*9480*/  ISETP.LT.OR P1, PT, R0, 0x9, !P1 ;  /* 0x000000090000780c */ /* 0x000fe20004f21670 */
[----:B0-----:R-:W-:-:S03]  /*9490*/  @!P0 IMAD R3, R110, R137, RZ ;  /* 0x000000896e038224 */ /* 0x001fc600078e02ff */
[----:B------:R-:W-:Y:S01]  /*94a0*/  @!P2 STG.E.U8 desc[UR44][R6.64+0x29], R111 ;  /* 0x0000296f0600a986 */ /* 0x000fe2000c10112c */
[----:B------:R-:W-:Y:S02]  /*94b0*/  ISETP.GE.AND P2, PT, R10, 0x3a, PT ;  /* 0x0000003a0a00780c */ /* 0x000fe40003f46270 */
[-C--:B------:R-:W-:Y:S01]  /*94c0*/  @!P4 IMAD R9, R112, R137.reuse, RZ ;  /* 0x000000897009c224 */ /* 0x080fe200078e02ff */
[----:B------:R0:W-:Y:S01]  /*94d0*/  @!P0 STG.E.U8 desc[UR44][R6.64+0x28], R3 ;  /* 0x0000280306008986 */ /* 0x0001e2000c10112c */
[----:B------:R-:W-:Y:S02]  /*94e0*/  ISETP.LT.OR P0, PT, R0, 0x9, !P3 ;  /* 0x000000090000780c */ /* 0x000fe40005f01670 */
[-C--:B------:R-:W-:Y:S01]  /*94f0*/  @!P5 IMAD R113, R113, R137.reuse, RZ ;  /* 0x000000897171d224 */ /* 0x080fe200078e02ff */
[----:B------:R-:W-:Y:S01]  /*9500*/  ISETP.GE.AND P3, PT, R10, 0x39, PT ;  /* 0x000000390a00780c */ /* 0x000fe20003f66270 */
[----:B------:R-:W-:Y:S01]  /*9510*/  @!P4 STG.E.U8 desc[UR44][R4.64+0x30], R9 ;  /* 0x000030090400c986 */ /* 0x000fe2000c10112c */
[----:B------:R-:W-:-:S02]  /*9520*/  @!P1 IMAD R115, R115, R137, RZ ;  /* 0x0000008973739224 */ /* 0x000fc400078e02ff */
[C---:B------:R-:W-:Y:S01]  /*9530*/  ISETP.LT.OR P4, PT, R0.reuse, 0x1, !P3 ;  /* 0x000000010000780c */ /* 0x040fe20005f81670 */
[----:B------:R-:W-:Y:S01]  /*9540*/  @!P5 STG.E.U8 desc[UR44][R4.64+0x31], R113 ;  /* 0x000031710400d986 */ /* 0x000fe2000c10112c */
[C---:B------:R-:W-:Y:S02]  /*9550*/  ISETP.LT.OR P5, PT, R0.reuse, 0x1, !P2 ;  /* 0x000000010000780c */ /* 0x040fe400057a1670 */
[----:B------:R-:W-:Y:S01]  /*9560*/  ISETP.LT.OR P2, PT, R0, 0x9, !P2 ;  /* 0x000000090000780c */ /* 0x000fe20005741670 */
[----:B------:R-:W-:Y:S01]  /*9570*/  @!P1 STG.E.U8 desc[UR44][R6.64+0x31], R115 ;  /* 0x0000317306009986 */ /* 0x000fe2000c10112c */
[----:B0-----:R-:W-:Y:S01]  /*9580*/  @!P0 IMAD R3, R114, R137, RZ ;  /* 0x0000008972038224 */ /* 0x001fe200078e02ff */
[----:B------:R-:W-:-:S04]  /*9590*/  ISETP.GE.AND P1, PT, R10, 0x42, PT ;  /* 0x000000420a00780c */ /* 0x000fc80003f26270 */
[----:B------:R0:W-:Y:S01]  /*95a0*/  @!P0 STG.E.U8 desc[UR44][R6.64+0x30], R3 ;  /* 0x0000300306008986 */ /* 0x0001e2000c10112c */
[----:B------:R-:W-:Y:S01]  /*95b0*/  ISETP.LT.OR P0, PT, R0, 0x9, !P3 ;  /* 0x000000090000780c */ /* 0x000fe20005f01670 */
[-C--:B------:R-:W-:Y:S01]  /*95c0*/  @!P4 IMAD R11, R116, R137.reuse, RZ ;  /* 0x00000089740bc224 */ /* 0x080fe200078e02ff */
[----:B------:R-:W-:Y:S01]  /*95d0*/  ISETP.GE.AND P3, PT, R10, 0x41, PT ;  /* 0x000000410a00780c */ /* 0x000fe20003f66270 */
[-C--:B------:R-:W-:Y:S02]  /*95e0*/  @!P5 IMAD R117, R117, R137.reuse, RZ ;  /* 0x000000897575d224 */ /* 0x080fe400078e02ff */
[----:B------:R-:W-:Y:S01]  /*95f0*/  @!P2 IMAD R119, R119, R137, RZ ;  /* 0x000000897777a224 */ /* 0x000fe200078e02ff */
[----:B------:R-:W-:Y:S01]  /*9600*/  @!P4 STG.E.U8 desc[UR44][R4.64+0x38], R11 ;  /* 0x0000380b0400c986 */ /* 0x000fe2000c10112c */
[----:B------:R-:W-:-:S03]  /*9610*/  ISETP.LT.OR P4, PT, R0, 0x1, !P3 ;  /* 0x000000010000780c */ /* 0x000fc60005f81670 */
[----:B------:R-:W-:Y:S01]  /*9620*/  @!P5 STG.E.U8 desc[UR44][R4.64+0x39], R117 ;  /* 0x000039750400d986 */ /* 0x000fe2000c10112c */
[----:B------:R-:W-:Y:S02]  /*9630*/  ISETP.LT.OR P5, PT, R0, 0x1, !P1 ;  /* 0x000000010000780c */ /* 0x000fe40004fa1670 */
[-C--:B0-----:R-:W-:Y:S01]  /*9640*/  @!P0 IMAD R3, R118, R137.reuse, RZ ;  /* 0x0000008976038224 */ /* 0x081fe200078e02ff */
[----:B------:R-:W-:Y:S01]  /*9650*/  @!P2 STG.E.U8 desc[UR44][R6.64+0x39], R119 ;  /* 0x000039770600a986 */ /* 0x000fe2000c10112c */
[----:B------:R-:W-:Y:S02]  /*9660*/  ISETP.LT.OR P1, PT, R0, 0x9, !P1 ;  /* 0x000000090000780c */ /* 0x000fe40004f21670 */
        /* <DEDUP_REMOVED lines=75> */
[-C--:B------:R-:W-:Y:S01]  /*9b20*/  @!P5 IMAD R77, R77, R137.reuse, RZ ;  /* 0x000000894d4dd224 */ /* 0x080fe200078e02ff */
[----:B------:R-:W-:Y:S01]  /*9b30*/  @!P4 STG.E.U8 desc[UR44][R4.64+0x68], R11 ;  /* 0x0000680b0400c986 */ /* 0x000fe2000c10112c */
[C---:B------:R-:W-:Y:S02]  /*9b40*/  ISETP.LT.OR P4, PT, R0.reuse, 0x1, !P1 ;  /* 0x000000010000780c */ /* 0x040fe40004f81670 */
[C---:B------:R-:W-:Y:S01]  /*9b50*/  ISETP.LT.OR P1, PT, R0.reuse, 0x9, !P1 ;  /* 0x000000090000780c */ /* 0x040fe20004f21670 */
        /* <DEDUP_REMOVED lines=9> */
[----:B------:R-:W-:Y:S02]  /*9bf0*/  ISETP.GE.AND P0, PT, R10, 0x7a, PT ;  /* 0x0000007a0a00780c */ /* 0x000fe40003f06270 */
[-C--:B------:R-:W-:Y:S01]  /*9c00*/  @!P5 IMAD R81, R81, R137.reuse, RZ ;  /* 0x000000895151d224 */ /* 0x080fe200078e02ff */
[----:B------:R-:W-:Y:S01]  /*9c10*/  @!P4 STG.E.U8 desc[UR44][R4.64+0x70], R9 ;  /* 0x000070090400c986 */ /* 0x000fe2000c10112c */
[C---:B------:R-:W-:Y:S01]  /*9c20*/  ISETP.LT.OR P4, PT, R0.reuse, 0x1, !P3 ;  /* 0x000000010000780c */ /* 0x040fe20005f81670 */
[-C--:B------:R-:W-:Y:S01]  /*9c30*/  @!P2 IMAD R83, R83, R137.reuse, RZ ;  /* 0x000000895353a224 */ /* 0x080fe200078e02ff */
[C---:B------:R-:W-:Y:S01]  /*9c40*/  ISETP.LT.OR P3, PT, R0.reuse, 0x9, !P3 ;  /* 0x000000090000780c */ /* 0x040fe20005f61670 */
[----:B------:R-:W-:Y:S01]  /*9c50*/  @!P5 STG.E.U8 desc[UR44][R4.64+0x71], R81 ;  /* 0x000071510400d986 */ /* 0x000fe2000c10112c */
[----:B------:R-:W-:Y:S01]  /*9c60*/  ISETP.LT.OR P5, PT, R0, 0x1, !P0 ;  /* 0x000000010000780c */ /* 0x000fe200047a1670 */
[----:B0-----:R-:W-:-:S02]  /*9c70*/  @!P1 IMAD R3, R82, R137, RZ ;  /* 0x0000008952039224 */ /* 0x001fc400078e02ff */
[----:B------:R-:W-:Y:S01]  /*9c80*/  @!P2 STG.E.U8 desc[UR44][R6.64+0x71], R83 ;  /* 0x000071530600a986 */ /* 0x000fe2000c10112c */
[----:B------:R-:W-:Y:S02]  /*9c90*/  ISETP.LT.OR P2, PT, R0, 0x9, !P0 ;  /* 0x000000090000780c */ /* 0x000fe40004741670 */
[----:B------:R-:W-:Y:S01]  /*9ca0*/  ISETP.GE.AND P0, PT, R10, 0x82, PT ;  /* 0x000000820a00780c */ /* 0x000fe20003f06270 */
[----:B------:R0:W-:Y:S02]  /*9cb0*/  @!P1 STG.E.U8 desc[UR44][R6.64+0x70], R3 ;  /* 0x0000700306009986 */ /* 0x0001e4000c10112c */
[----:B------:R-:W-:Y:S01]  /*9cc0*/  @!P4 IMAD R11, R84, R137, RZ ;  /* 0x00000089540bc224 */ /* 0x000fe200078e02ff */
[----:B------:R-:W-:-:S03]  /*9cd0*/  ISETP.GE.AND P1, PT, R10, 0x81, PT ;  /* 0x000000810a00780c */ /* 0x000fc60003f26270 */
[-C--:B------:R-:W-:Y:S01]  /*9ce0*/  @!P5 IMAD R85, R85, R137.reuse, RZ ;  /* 0x000000895555d224 */ /* 0x080fe200078e02ff */
[----:B------:R-:W-:Y:S01]  /*9cf0*/  @!P4 STG.E.U8 desc[UR44][R4.64+0x78], R11 ;  /* 0x0000780b0400c986 */ /* 0x000fe2000c10112c */
[C---:B------:R-:W-:Y:S02]  /*9d00*/  ISETP.LT.OR P4, PT, R0.reuse, 0x1, !P0 ;  /* 0x000000010000780c */ /* 0x040fe40004781670 */
[C---:B------:R-:W-:Y:S01]  /*9d10*/  ISETP.LT.OR P0, PT, R0.reuse, 0x9, !P0 ;  /* 0x000000090000780c */ /* 0x040fe20004701670 */
[----:B------:R-:W-:Y:S01]  /*9d20*/  @!P5 STG.E.U8 desc[UR44][R4.64+0x79], R85 ;  /* 0x000079550400d986 */ /* 0x000fe2000c10112c */
[----:B------:R-:W-:Y:S01]  /*9d30*/  ISETP.LT.OR P5, PT, R0, 0x1, !P1 ;  /* 0x000000010000780c */ /* 0x000fe20004fa1670 */
[-C--:B0-----:R-:W-:Y:S01]  /*9d40*/  @!P3 IMAD R3, R86, R137.reuse, RZ ;  /* 0x000000895603b224 */ /* 0x081fe200078e02ff */
[----:B------:R-:W-:Y:S01]  /*9d50*/  ISETP.LT.OR P1, PT, R0, 0x9, !P1 ;  /* 0x000000090000780c */ /* 0x000fe20004f21670 */
[----:B------:R-:W-:-:S03]  /*9d60*/  @!P2 IMAD R87, R87, R137, RZ ;  /* 0x000000895757a224 */ /* 0x000fc600078e02ff */
[----:B------:R0:W-:Y:S01]  /*9d70*/  @!P3 STG.E.U8 desc[UR44][R6.64+0x78], R3 ;  /* 0x000078030600b986 */ /* 0x0001e2000c10112c */
[C---:B------:R-:W-:Y:S02]  /*9d80*/  ISETP.GE.AND P3, PT, R10.reuse, 0x89, PT ;  /* 0x000000890a00780c */ /* 0x040fe40003f66270 */
[-C--:B------:R-:W-:Y:S01]  /*9d90*/  @!P4 IMAD R57, R57, R137.reuse, RZ ;  /* 0x000000893939c224 */ /* 0x080fe200078e02ff */
[----:B------:R-:W-:Y:S01]  /*9da0*/  @!P2 STG.E.U8 desc[UR44][R6.64+0x79], R87 ;  /* 0x000079570600a986 */ /* 0x000fe2000c10112c */
[----:B------:R-:W-:Y:S01]  /*9db0*/  ISETP.GE.AND P2, PT, R10, 0x8a, PT ;  /* 0x0000008a0a00780c */ /* 0x000fe20003f46270 */
[-C--:B------:R-:W-:Y:S02]  /*9dc0*/  @!P0 IMAD R59, R59, R137.reuse, RZ ;  /* 0x000000893b3b8224 */ /* 0x080fe400078e02ff */
[-C--:B------:R-:W-:Y:S01]  /*9dd0*/  @!P5 IMAD R9, R56, R137.reuse, RZ ;  /* 0x000000893809d224 */ /* 0x080fe200078e02ff */
[----:B------:R-:W-:Y:S01]  /*9de0*/  @!P4 STG.E.U8 desc[UR44][R4.64+0x81], R57 ;  /* 0x000081390400c986 */ /* 0x000fe2000c10112c */
[----:B------:R-:W-:Y:S01]  /*9df0*/  ISETP.LT.OR P4, PT, R0, 0x1, !P3 ;  /* 0x000000010000780c */ /* 0x000fe20005f81670 */
[----:B0-----:R-:W-:-:S02]  /*9e00*/  @!P1 IMAD R3, R58, R137, RZ ;  /* 0x000000893a039224 */ /* 0x001fc400078e02ff */
[----:B------:R-:W-:Y:S01]  /*9e10*/  @!P5 STG.E.U8 desc[UR44][R4.64+0x80], R9 ;  /* 0x000080090400d986 */ /* 0x000fe2000c10112c */
[C---:B------:R-:W-:Y:S02]  /*9e20*/  ISETP.LT.OR P5, PT, R0.reuse, 0x1, !P2 ;  /* 0x000000010000780c */ /* 0x040fe400057a1670 */
[----:B------:R-:W-:Y:S01]  /*9e30*/  ISETP.LT.OR P3, PT, R0, 0x9, !P3 ;  /* 0x000000090000780c */ /* 0x000fe20005f61670 */
[----:B------:R0:W-:Y:S01]  /*9e40*/  @!P1 STG.E.U8 desc[UR44][R6.64+0x80], R3 ;  /* 0x0000800306009986 */ /* 0x0001e2000c10112c */
[----:B------:R-:W-:Y:S02]  /*9e50*/  ISETP.GE.AND P1, PT, R10, 0x91, PT ;  /* 0x000000910a00780c */ /* 0x000fe40003f26270 */
[----:B------:R-:W-:Y:S01]  /*9e60*/  ISETP.LT.OR P2, PT, R0, 0x9, !P2 ;  /* 0x000000090000780c */ /* 0x000fe20005741670 */
[----:B------:R-:W-:Y:S01]  /*9e70*/  @!P0 STG.E.U8 desc[UR44][R6.64+0x81], R59 ;  /* 0x0000813b06008986 */ /* 0x000fe2000c10112c */
[----:B------:R-:W-:Y:S01]  /*9e80*/  ISETP.GE.AND P0, PT, R10, 0x92, PT ;  /* 0x000000920a00780c */ /* 0x000fe20003f06270 */
[----:B------:R-:W-:-:S04]  /*9e90*/  @!P4 IMAD R11, R60, R137, RZ ;  /* 0x000000893c0bc224 */ /* 0x000fc800078e02ff */
[-C--:B------:R-:W-:Y:S01]  /*9ea0*/  @!P5 IMAD R61, R61, R137.reuse, RZ ;  /* 0x000000893d3dd224 */ /* 0x080fe200078e02ff */
[----:B------:R-:W-:Y:S01]  /*9eb0*/  @!P4 STG.E.U8 desc[UR44][R4.64+0x88], R11 ;  /* 0x0000880b0400c986 */ /* 0x000fe2000c10112c */
[----:B------:R-:W-:Y:S01]  /*9ec0*/  ISETP.LT.OR P4, PT, R0, 0x1, !P1 ;  /* 0x000000010000780c */ /* 0x000fe20004f81670 */
[-C--:B0-----:R-:W-:Y:S01]  /*9ed0*/  @!P3 IMAD R3, R62, R137.reuse, RZ ;  /* 0x000000893e03b224 */ /* 0x081fe200078e02ff */
[C---:B------:R-:W-:Y:S01]  /*9ee0*/  ISETP.LT.OR P1, PT, R0.reuse, 0x9, !P1 ;  /* 0x000000090000780c */ /* 0x040fe20004f21670 */
[----:B------:R-:W-:Y:S01]  /*9ef0*/  @!P5 STG.E.U8 desc[UR44][R4.64+0x89], R61 ;  /* 0x0000893d0400d986 */ /* 0x000fe2000c10112c */
[C---:B------:R-:W-:Y:S01]  /*9f00*/  ISETP.LT.OR P5, PT, R0.reuse, 0x1, !P0 ;  /* 0x000000010000780c */ /* 0x040fe200047a1670 */
[----:B------:R-:W-:Y:S01]  /*9f10*/  @!P2 IMAD R63, R63, R137, RZ ;  /* 0x000000893f3fa224 */ /* 0x000fe200078e02ff */
[----:B------:R-:W-:Y:S01]  /*9f20*/  ISETP.LT.OR P0, PT, R0, 0x9, !P0 ;  /* 0x000000090000780c */ /* 0x000fe20004701670 */
[----:B------:R0:W-:Y:S01]  /*9f30*/  @!P3 STG.E.U8 desc[UR44][R6.64+0x88], R3 ;  /* 0x000088030600b986 */ /* 0x0001e2000c10112c */
[----:B------:R-:W-:-:S03]  /*9f40*/  ISETP.GE.AND P3, PT, R10, 0x99, PT ;  /* 0x000000990a00780c */ /* 0x000fc60003f66270 */
        /* <DEDUP_REMOVED lines=30> */
[-C--:B------:R-:W-:Y:S02]  /*a130*/  @!P4 IMAD R41, R41, R137.reuse, RZ ;  /* 0x000000892929c224 */ /* 0x080fe400078e02ff */
[-C--:B------:R-:W-:Y:S02]  /*a140*/  @!P1 IMAD R43, R43, R137.reuse, RZ ;  /* 0x000000892b2b9224 */ /* 0x080fe400078e02ff */
[-C--:B------:R-:W-:Y:S01]  /*a150*/  @!P5 IMAD R9, R40, R137.reuse, RZ ;  /* 0x000000892809d224 */ /* 0x080fe200078e02ff */
[----:B------:R-:W-:Y:S01]  /*a160*/  @!P4 STG.E.U8 desc[UR44][R4.64+0xa1], R41 ;  /* 0x0000a1290400c986 */ /* 0x000fe2000c10112c */
[----:B------:R-:W-:Y:S01]  /*a170*/  ISETP.LT.OR P4, PT, R0, 0x1, !P2 ;  /* 0x000000010000780c */ /* 0x000fe20005781670 */
[----:B0-----:R-:W-:Y:S01]  /*a180*/  @!P0 IMAD R3, R42, R137, RZ ;  /* 0x000000892a038224 */ /* 0x001fe200078e02ff */
[C---:B------:R-:W-:Y:S01]  /*a190*/  ISETP.LT.OR P2, PT, R0.reuse, 0x9, !P2 ;  /* 0x000000090000780c */ /* 0x040fe20005741670 */
[----:B------:R-:W-:Y:S01]  /*a1a0*/  @!P5 STG.E.U8 desc[UR44][R4.64+0xa0], R9 ;  /* 0x0000a0090400d986 */ /* 0x000fe2000c10112c */
[----:B------:R-:W-:-:S02]  /*a1b0*/  ISETP.LT.OR P5, PT, R0, 0x1, !P3 ;  /* 0x000000010000780c */ /* 0x000fc40005fa1670 */
        /* <DEDUP_REMOVED lines=77> */
[----:B------:R1:W-:Y:S01]  /*a690*/  @!P4 STG.E.U8 desc[UR44][R4.64+0xd0], R9 ;  /* 0x0000d0090400c986 */ /* 0x0003e2000c10112c */
[----:B------:R-:W-:Y:S01]  /*a6a0*/  ISETP.LT.OR P4, PT, R0, 0x1, !P3 ;  /* 0x000000010000780c */ /* 0x000fe20005f81670 */
[-C--:B0-----:R-:W-:Y:S01]  /*a6b0*/  @!P1 IMAD R3, R34, R137.reuse, RZ ;  /* 0x0000008922039224 */ /* 0x081fe200078e02ff */
[C---:B------:R-:W-:Y:S01]  /*a6c0*/  ISETP.LT.OR P3, PT, R0.reuse, 0x9, !P3 ;  /* 0x000000090000780c */ /* 0x040fe20005f61670 */
[----:B------:R0:W-:Y:S01]  /*a6d0*/  @!P5 STG.E.U8 desc[UR44][R4.64+0xd1], R33 ;  /* 0x0000d1210400d986 */ /* 0x0001e2000c10112c */
[C---:B------:R-:W-:Y:S01]  /*a6e0*/  ISETP.LT.OR P5, PT, R0.reuse, 0x1, !P2 ;  /* 0x000000010000780c */ /* 0x040fe200057a1670 */
[-C--:B------:R-:W-:Y:S01]  /*a6f0*/  @!P0 IMAD R35, R35, R137.reuse, RZ ;  /* 0x0000008923238224 */ /* 0x080fe200078e02ff */
[----:B------:R-:W-:Y:S01]  /*a700*/  ISETP.LT.OR P2, PT, R0, 0x9, !P2 ;  /* 0x000000090000780c */ /* 0x000fe20005741670 */
[----:B------:R0:W-:Y:S04]  /*a710*/  @!P1 STG.E.U8 desc[UR44][R6.64+0xd0], R3 ;  /* 0x0000d00306009986 */ /* 0x0001e8000c10112c */
[----:B------:R0:W-:Y:S02]  /*a720*/  @!P0 STG.E.U8 desc[UR44][R6.64+0xd1], R35 ;  /* 0x0000d12306008986 */ /* 0x0001e4000c10112c */
[----:B-1----:R-:W-:-:S02]  /*a730*/  @!P4 IMAD R9, R36, R137, RZ ;  /* 0x000000892409c224 */ /* 0x002fc400078e02ff */
[-C--:B------:R-:W-:Y:S02]  /*a740*/  @!P3 IMAD R11, R38, R137.reuse, RZ ;  /* 0x00000089260bb224 */ /* 0x080fe400078e02ff */
[-C--:B------:R-:W-:Y:S01]  /*a750*/  @!P5 IMAD R37, R37, R137.reuse, RZ ;  /* 0x000000892525d224 */ /* 0x080fe200078e02ff */
[----:B------:R0:W-:Y:S01]  /*a760*/  @!P4 STG.E.U8 desc[UR44][R4.64+0xd8], R9 ;  /* 0x0000d8090400c986 */ /* 0x0001e2000c10112c */
[----:B------:R-:W-:-:S03]  /*a770*/  @!P2 IMAD R39, R39, R137, RZ ;  /* 0x000000892727a224 */ /* 0x000fc600078e02ff */
[----:B------:R0:W-:Y:S04]  /*a780*/  @!P5 STG.E.U8 desc[UR44][R4.64+0xd9], R37 ;  /* 0x0000d9250400d986 */ /* 0x0001e8000c10112c */
[----:B------:R0:W-:Y:S04]  /*a790*/  @!P3 STG.E.U8 desc[UR44][R6.64+0xd8], R11 ;  /* 0x0000d80b0600b986 */ /* 0x0001e8000c10112c */
[----:B------:R0:W-:Y:S02]  /*a7a0*/  @!P2 STG.E.U8 desc[UR44][R6.64+0xd9], R39 ;  /* 0x0000d9270600a986 */ /* 0x0001e4000c10112c */
.L_x_262:
[----:B------:R-:W-:Y:S05]  /*a7b0*/  BSYNC B0 ;  /* 0x0000000000007941 */ /* 0x000fea0003800000 */
.L_x_36:
[----:B0-----:R-:W2:Y:S01]  /*a7c0*/  LDL.64 R2, [R1] ;  /* 0x0000000001027983 */ /* 0x001ea20000100a00 */
[----:B------:R-:W-:Y:S01]  /*a7d0*/  ULDC.64 UR4, c[0x0][0x650] ;  /* 0x0001940000047ab9 */ /* 0x000fe20000000a00 */
[----:B------:R0:W-:Y:S01]  /*a7e0*/  SYNCS.ARRIVE.TRANS64.A1T0 RZ, [R146+UR42], RZ ;  /* 0x000000ff92ff79a7 */ /* 0x0001e2000810002a */
[----:B------:R-:W-:Y:S01]  /*a7f0*/  PRMT R0, RZ, 0x7610, R0 ;  /* 0x00007610ff007816 */ /* 0x000fe20000000000 */
[----:B------:R-:W-:Y:S02]  /*a800*/  IMAD.MOV.U32 R19, RZ, RZ, -0x1 ;  /* 0xffffffffff137424 */ /* 0x000fe400078e00ff */
[----:B------:R-:W-:Y:S01]  /*a810*/  IMAD.MOV.U32 R22, RZ, RZ, -0x1 ;  /* 0xffffffffff167424 */ /* 0x000fe200078e00ff */
[----:B--2---:R-:W-:-:S04]  /*a820*/  LEA R18, P0, R2, R18, 0x1 ;  /* 0x0000001202127211 */ /* 0x004fc800078008ff */
[----:B------:R-:W-:Y:S01]  /*a830*/  LEA.HI.X R17, R2, R17, R23, 0x1, P0 ;  /* 0x0000001102117211 */ /* 0x000fe200000f0c17 */
[----:B------:R-:W-:Y:S01]  /*a840*/  IMAD.MOV.U32 R2, RZ, RZ, -0x1 ;  /* 0xffffffffff027424 */ /* 0x000fe200078e00ff */
[----:B------:R-:W-:-:S04]  /*a850*/  ISETP.GE.U32.AND P0, PT, R18, UR4, PT ;  /* 0x0000000412007c0c */ /* 0x000fc8000bf06070 */
[----:B------:R-:W-:-:S13]  /*a860*/  ISETP.GE.U32.AND.EX P0, PT, R17, UR5, PT, P0 ;  /* 0x0000000511007c0c */ /* 0x000fda000bf06100 */
[----:B0-----:R-:W-:Y:S05]  /*a870*/  @P0 BRA `(.L_x_263) ;  /* 0x0000000400700947 */ /* 0x001fea0003800000 */
[----:B------:R-:W0:Y:S01]  /*a880*/  S2R R10, SR_CTAID.X ;  /* 0x00000000000a7919 */ /* 0x000e220000002500 */
[----:B------:R-:W2:Y:S01]  /*a890*/  LDC.64 R8, c[0x0][0x628] ;  /* 0x00018a00ff087b82 */ /* 0x000ea20000000a00 */
[----:B------:R-:W-:Y:S01]  /*a8a0*/  ULDC UR4, c[0x0][0x150] ;  /* 0x0000540000047ab9 */ /* 0x000fe20000000800 */
[----:B---3--:R-:W-:Y:S01]  /*a8b0*/  IMAD.MOV.U32 R6, RZ, RZ, R18 ;  /* 0x000000ffff067224 */ /* 0x008fe200078e0012 */
[----:B------:R-:W3:Y:S01]  /*a8c0*/  S2R R20, SR_CTAID.Y ;  /* 0x0000000000147919 */ /* 0x000ee20000002600 */
[----:B------:R-:W-:-:S04]  /*a8d0*/  IMAD.MOV.U32 R7, RZ, RZ, R17 ;  /* 0x000000ffff077224 */ /* 0x000fc800078e0011 */
[----:B------:R-:W1:Y:S08]  /*a8e0*/  LDC R15, c[0x0][0x144] ;  /* 0x00005100ff0f7b82 */ /* 0x000e700000000800 */
[----:B------:R-:W1:Y:S08]  /*a8f0*/  LDC R0, c[0x0][0x630] ;  /* 0x00018c00ff007b82 */ /* 0x000e700000000800 */
[----:B------:R-:W1:Y:S01]  /*a900*/  LDC.64 R12, c[0x0][0x620] ;  /* 0x00018800ff0c7b82 */ /* 0x000e620000000a00 */
[----:B--2---:R-:W-:-:S04]  /*a910*/  ISETP.NE.U32.AND P0, PT, R8, RZ, PT ;  /* 0x000000ff0800720c */ /* 0x004fc80003f05070 */
[----:B------:R-:W-:Y:S02]  /*a920*/  ISETP.NE.AND.EX P0, PT, R9, RZ, PT, P0 ;  /* 0x000000ff0900720c */ /* 0x000fe40003f05300 */
[----:B0-----:R-:W-:-:S05]  /*a930*/  I2FP.F32.U32 R2, R10 ;  /* 0x0000000a00027245 */ /* 0x001fca0000201000 */
[----:B------:R-:W-:-:S04]  /*a940*/  FMUL R2, R2, UR4 ;  /* 0x0000000402027c20 */ /* 0x000fc80008400000 */
[----:B------:R0:W2:Y:S02]  /*a950*/  F2I.U32.TRUNC.NTZ R14, R2 ;  /* 0x00000002000e7305 */ /* 0x0000a4000020f000 */
[----:B---3--:R-:W-:Y:S05]  /*a960*/  @!P0 BRA `(.L_x_264) ;  /* 0x0000000000288947 */ /* 0x008fea0003800000 */
[----:B------:R-:W3:Y:S02]  /*a970*/  LDC R3, c[0x0][0x634] ;  /* 0x00018d00ff037b82 */ /* 0x000ee40000000800 */
[----:B---3--:R-:W-:-:S05]  /*a980*/  IADD3 R7, P0, R18, R3, RZ ;  /* 0x0000000312077210 */ /* 0x008fca0007f1e0ff */
[----:B-1----:R-:W-:-:S04]  /*a990*/  IMAD.X R11, RZ, RZ, R17, P0 ;  /* 0x000000ffff0b7224 */ /* 0x002fc800000e0611 */
[----:B0-----:R-:W-:-:S04]  /*a9a0*/  IMAD.WIDE.U32 R2, R11, R8, RZ ;  /* 0x000000080b027225 */ /* 0x001fc800078e00ff */
[----:B----4-:R-:W-:-:S04]  /*a9b0*/  IMAD.WIDE.U32 R4, P0, R7, R9, R2 ;  /* 0x0000000907047225 */ /* 0x010fc80007800002 */
[----:B------:R-:W-:-:S04]  /*a9c0*/  IMAD.WIDE.U32 R2, R7, R8, RZ ;  /* 0x0000000807027225 */ /* 0x000fc800078e00ff */
[----:B------:R-:W-:Y:S01]  /*a9d0*/  IMAD.X R7, RZ, RZ, RZ, P0 ;  /* 0x000000ffff077224 */ /* 0x000fe200000e06ff */
[----:B------:R-:W-:Y:S01]  /*a9e0*/  IADD3 RZ, P0, R3, R4, RZ ;  /* 0x0000000403ff7210 */ /* 0x000fe20007f1e0ff */
[----:B------:R-:W-:-:S04]  /*a9f0*/  IMAD.MOV.U32 R6, RZ, RZ, R5 ;  /* 0x000000ffff067224 */ /* 0x000fc800078e0005 */
[----:B------:R-:W-:-:S08]  /*aa00*/  IMAD.WIDE.U32.X R6, R11, R9, R6, P0 ;  /* 0x000000090b067225 */ /* 0x000fd000000e0406 */
.L_x_264:
[----:B------:R-:W3:Y:S01]  /*aa10*/  LDC.64 R26, c[0x0][0x640] ;  /* 0x00019000ff1a7b82 */ /* 0x000ee20000000a00 */
[-C--:B-1----:R-:W-:Y:S01]  /*aa20*/  SHF.R.U64 R11, R6, R0.reuse, R7 ;  /* 0x00000000060b7219 */ /* 0x082fe20000001207 */
[----:B------:R-:W-:Y:S01]  /*aa30*/  IMAD.MOV.U32 R19, RZ, RZ, R17 ;  /* 0x000000ffff137224 */ /* 0x000fe200078e0011 */
[----:B------:R-:W-:Y:S01]  /*aa40*/  SHF.R.U32.HI R0, RZ, R0, R7 ;  /* 0x00000000ff007219 */ /* 0x000fe20000011607 */
[----:B--2---:R-:W-:Y:S01]  /*aa50*/  IMAD.MOV R14, RZ, RZ, -R14 ;  /* 0x000000ffff0e7224 */ /* 0x004fe200078e0a0e */
[----:B----4-:R-:W-:Y:S01]  /*aa60*/  IADD3 R5, P0, RZ, -R11, RZ ;  /* 0x8000000bff057210 */ /* 0x010fe20007f1e0ff */
[----:B------:R-:W-:Y:S01]  /*aa70*/  ULDC UR4, c[0x0][0x154] ;  /* 0x0000550000047ab9 */ /* 0x000fe20000000800 */
[----:B------:R-:W-:Y:S01]  /*aa80*/  IMAD.MOV.U32 R7, RZ, RZ, 0x1 ;  /* 0x00000001ff077424 */ /* 0x000fe200078e00ff */
[----:B------:R-:W1:Y:S01]  /*aa90*/  LDC R4, c[0x0][0x618] ;  /* 0x00018600ff047b82 */ /* 0x000e620000000800 */
[----:B------:R-:W-:Y:S02]  /*aaa0*/  IMAD R22, R15, R14, R10 ;  /* 0x0000000e0f167224 */ /* 0x000fe400078e020a */
[----:B------:R-:W-:-:S04]  /*aab0*/  IMAD.X R3, RZ, RZ, ~R0, P0 ;  /* 0x000000ffff037224 */ /* 0x000fc800000e0e00 */
[-C--:B------:R-:W-:Y:S01]  /*aac0*/  IMAD R0, R3, R12.reuse, RZ ;  /* 0x0000000c03007224 */ /* 0x080fe200078e02ff */
[----:B------:R-:W2:Y:S01]  /*aad0*/  LDC R6, c[0x0][0x608] ;  /* 0x00018200ff067b82 */ /* 0x000ea20000000800 */
[----:B0-----:R-:W-:-:S04]  /*aae0*/  IMAD.WIDE.U32 R2, R5, R12, R18 ;  /* 0x0000000c05027225 */ /* 0x001fc800078e0012 */
[----:B------:R-:W-:Y:S01]  /*aaf0*/  IMAD R5, R5, R13, R0 ;  /* 0x0000000d05057224 */ /* 0x000fe200078e0200 */
[----:B------:R-:W-:Y:S02]  /*ab00*/  I2FP.F32.U32 R0, R20 ;  /* 0x0000001400007245 */ /* 0x000fe40000201000 */
[----:B------:R-:W0:Y:S01]  /*ab10*/  LDC R24, c[0x0][0x658] ;  /* 0x00019600ff187b82 */ /* 0x000e220000000800 */
[----:B------:R-:W-:Y:S01]  /*ab20*/  IMAD.IADD R3, R3, 0x1, R5 ;  /* 0x0000000103037824 */ /* 0x000fe200078e0205 */
[----:B---3--:R-:W-:Y:S01]  /*ab30*/  ISETP.NE.U32.AND P0, PT, R26, RZ, PT ;  /* 0x000000ff1a00720c */ /* 0x008fe20003f05070 */
[----:B------:R-:W-:Y:S01]  /*ab40*/  FMUL R0, R0, UR4 ;  /* 0x0000000400007c20 */ /* 0x000fe20008400000 */
[----:B------:R-:W-:Y:S02]  /*ab50*/  IMAD.MOV.U32 R5, RZ, RZ, -0x1 ;  /* 0xffffffffff057424 */ /* 0x000fe400078e00ff */
[----:B------:R-:W-:Y:S01]  /*ab60*/  ISETP.NE.AND.EX P0, PT, R27, RZ, PT, P0 ;  /* 0x000000ff1b00720c */ /* 0x000fe20003f05300 */
[----:B------:R3:W4:Y:S01]  /*ab70*/  F2I.U32.TRUNC.NTZ R12, R0 ;  /* 0x00000000000c7305 */ /* 0x000722000020f000 */
[----:B------:R-:W3:Y:S01]  /*ab80*/  LDC R15, c[0x0][0x148] ;  /* 0x00005200ff0f7b82 */ /* 0x000ee20000000800 */
[----:B-1----:R-:W-:-:S02]  /*ab90*/  SHF.R.U64 R10, R2, R4, R3 ;  /* 0x00000004020a7219 */ /* 0x002fc40000001203 */
[----:B------:R-:W-:-:S05]  /*aba0*/  SHF.R.U32.HI R3, RZ, R4, R3 ;  /* 0x00000004ff037219 */ /* 0x000fca0000011603 */
[----:B------:R-:W1:Y:S01]  /*abb0*/  LDC R14, c[0x0][0x600] ;  /* 0x00018000ff0e7b82 */ /* 0x000e620000000800 */
[-CC-:B--2---:R-:W-:Y:S02]  /*abc0*/  SHF.R.U64 R8, R10, R6.reuse, R3.reuse ;  /* 0x000000060a087219 */ /* 0x184fe40000001203 */
[----:B------:R-:W-:-:S05]  /*abd0*/  SHF.R.U32.HI R3, RZ, R6, R3 ;  /* 0x00000006ff037219 */ /* 0x000fca0000011603 */
[----:B------:R-:W2:Y:S01]  /*abe0*/  LDC R21, c[0x0][0x648] ;  /* 0x00019200ff157b82 */ /* 0x000ea20000000800 */
[-CC-:B0-----:R-:W-:Y:S02]  /*abf0*/  SHF.R.U64 R13, R8, R24.reuse, R3.reuse ;  /* 0x00000018080d7219 */ /* 0x181fe40000001203 */
[-C--:B------:R-:W-:Y:S02]  /*ac00*/  SHF.L.U32 R5, R5, R24.reuse, RZ ;  /* 0x0000001805057219 */ /* 0x080fe400000006ff */
[-C--:B------:R-:W-:Y:S01]  /*ac10*/  SHF.R.U32.HI R3, RZ, R24.reuse, R3 ;  /* 0x00000018ff037219 */ /* 0x080fe20000011603 */
[----:B------:R-:W-:Y:S01]  /*ac20*/  IMAD.MOV.U32 R2, RZ, RZ, R13 ;  /* 0x000000ffff027224 */ /* 0x000fe200078e000d */
[----:B------:R-:W-:Y:S01]  /*ac30*/  SHF.L.U32 R24, R7, R24, RZ ;  /* 0x0000001807187219 */ /* 0x000fe200000006ff */
[----:B------:R-:W0:Y:S01]  /*ac40*/  LDC R25, c[0x0][0x638] ;  /* 0x00018e00ff197b82 */ /* 0x000e220000000800 */
[----:B------:R-:W-:-:S07]  /*ac50*/  LOP3.LUT R19, RZ, R5, RZ, 0x33, !PT ;  /* 0x00000005ff137212 */ /* 0x000fce00078e33ff */
[----:B------:R-:W0:Y:S01]  /*ac60*/  LDC R28, c[0x0][0x610] ;  /* 0x00018400ff1c7b82 */ /* 0x000e220000000800 */
[----:B----4-:R-:W-:Y:S05]  /*ac70*/  @!P0 BRA `(.L_x_265) ;  /* 0x0000000000288947 */ /* 0x010fea0003800000 */
[----:B---3--:R-:W3:Y:S02]  /*ac80*/  LDC R0, c[0x0][0x64c] ;  /* 0x00019300ff007b82 */ /* 0x008ee40000000800 */
[----:B---3--:R-:W-:-:S05]  /*ac90*/  IADD3 R7, P0, R13, R0, RZ ;  /* 0x000000000d077210 */ /* 0x008fca0007f1e0ff */
        /* <DEDUP_REMOVED lines=8> */
.L_x_265:
[----:B------:R-:W4:Y:S01]  /*ad20*/  LDC R4, c[0x0][0x65c] ;  /* 0x00019700ff047b82 */ /* 0x000f220000000800 */
[----:B--23--:R-:W-:Y:S01]  /*ad30*/  SHF.R.U64 R0, R2, R21, R3 ;  /* 0x0000001502007219 */ /* 0x00cfe20000001203 */
[----:B-1----:R-:W-:Y:S01]  /*ad40*/  VIADD R3, R14, 0xffffffff ;  /* 0xffffffff0e037836 */ /* 0x002fe20000000000 */
[----:B------:R-:W-:Y:S01]  /*ad50*/  LOP3.LUT R19, R8, R19, RZ, 0xc0, !PT ;  /* 0x0000001308137212 */ /* 0x000fe200078ec0ff */
[----:B------:R-:W-:Y:S02]  /*ad60*/  IMAD.MOV R12, RZ, RZ, -R12 ;  /* 0x000000ffff0c7224 */ /* 0x000fe400078e0a0c */
[----:B------:R-:W-:Y:S01]  /*ad70*/  IMAD.MOV R2, RZ, RZ, -R0 ;  /* 0x000000ffff027224 */ /* 0x000fe200078e0a00 */
[----:B------:R-:W-:Y:S01]  /*ad80*/  LOP3.LUT R3, R10, R3, RZ, 0xc0, !PT ;  /* 0x000000030a037212 */ /* 0x000fe200078ec0ff */
[----:B------:R-:W-:Y:S02]  /*ad90*/  IMAD R19, R24, R0, R19 ;  /* 0x0000000018137224 */ /* 0x000fe400078e0213 */
[----:B0-----:R-:W-:-:S04]  /*ada0*/  IMAD R0, R2, R25, R13 ;  /* 0x0000001902007224 */ /* 0x001fc800078e020d */
[----:B------:R-:W-:Y:S01]  /*adb0*/  IMAD R2, R0, R14, R3 ;  /* 0x0000000e00027224 */ /* 0x000fe200078e0203 */
[----:B----4-:R-:W-:Y:S01]  /*adc0*/  ISETP.NE.AND P0, PT, R4, 0x1, PT ;  /* 0x000000010400780c */ /* 0x010fe20003f05270 */
[----:B------:R-:W-:-:S05]  /*add0*/  IMAD.MOV.U32 R4, RZ, RZ, 0x1 ;  /* 0x00000001ff047424 */ /* 0x000fca00078e00ff */
[----:B------:R-:W-:-:S07]  /*ade0*/  PRMT R0, R4, 0x7610, R0 ;  /* 0x0000761004007816 */ /* 0x000fce0000000000 */
[----:B------:R-:W-:-:S04]  /*adf0*/  @P0 IMAD R22, R15, R12, R20 ;  /* 0x0000000c0f160224 */ /* 0x000fc800078e0214 */
[----:B------:R-:W-:-:S05]  /*ae00*/  IMAD R19, R19, R28, R22 ;  /* 0x0000001c13137224 */ /* 0x000fca00078e0216 */
[----:B------:R-:W-:Y:S02]  /*ae10*/  SEL R22, R2, R19, !P0 ;  /* 0x0000001302167207 */ /* 0x000fe40004000000 */
[----:B------:R-:W-:Y:S01]  /*ae20*/  SEL R19, R19, R2, !P0 ;  /* 0x0000000213137207 */ /* 0x000fe20004000000 */
[----:B------:R-:W-:-:S07]  /*ae30*/  IMAD.MOV.U32 R2, RZ, RZ, R11 ;  /* 0x000000ffff027224 */ /* 0x000fce00078e000b */
.L_x_263:
[----:B------:R-:W-:Y:S02]  /*ae40*/  LOP3.LUT P0, RZ, R0, 0xff, RZ, 0xc0, !PT ;  /* 0x000000ff00ff7812 */ /* 0x000fe4000780c0ff */
[----:B------:R-:W-:-:S11]  /*ae50*/  LOP3.LUT R149, R149, 0x1, RZ, 0x3c, !PT ;  /* 0x0000000195957812 */ /* 0x000fd600078e3cff */
[----:B------:R-:W-:Y:S05]  /*ae60*/  @P0 BRA `(.L_x_266) ;  /* 0xffffff6400fc0947 */ /* 0x000fea000383ffff */
[----:B------:R-:W-:Y:S05]  /*ae70*/  EXIT ;  /* 0x000000000000794d */ /* 0x000fea0003800000 */
.L_x_17:
[----:B------:R-:W-:-:S08]  /*ae80*/  ISETP.NE.AND P0, PT, R5, RZ, PT ;  /* 0x000000ff0500720c */ /* 0x000fd00003f05270 */
[----:B0-----:R-:W0:-:S00]  /*ae90*/  USETMAXREG.DEALLOC.CTAPOOL 0x28 ;  /* 0x00000028000079c8 */ /* 0x001e0000080e0500 */
[----:B------:R-:W-:Y:S05]  /*aea0*/  @P0 EXIT ;  /* 0x000000000000094d */ /* 0x000fea0003800000 */
[----:B0-----:R-:W-:Y:S01]  /*aeb0*/  LOP3.LUT P0, RZ, R8, 0xff, RZ, 0xc0, !PT ;  /* 0x000000ff08ff7812 */ /* 0x001fe2000780c0ff */
[----:B------:R-:W-:Y:S02]  /*aec0*/  IMAD.MOV.U32 R0, RZ, RZ, 0x1 ;  /* 0x00000001ff007424 */ /* 0x000fe400078e00ff */
[----:B------:R-:W-:-:S10]  /*aed0*/  IMAD.MOV.U32 R8, RZ, RZ, RZ ;  /* 0x000000ffff087224 */ /* 0x000fd400078e00ff */
[----:B------:R-:W-:Y:S05]  /*aee0*/  @!P0 BRA `(.L_x_267) ;  /* 0x0000000c006c8947 */ /* 0x000fea0003800000 */
[----:B------:R-:W0:Y:S01]  /*aef0*/  S2R R6, SR_CgaCtaId ;  /* 0x0000000000067919 */ /* 0x000e220000008800 */
[----:B------:R-:W-:Y:S01]  /*af00*/  LOP3.LUT P0, RZ, R4, 0x1f, RZ, 0xc0, !PT ;  /* 0x0000001f04ff7812 */ /* 0x000fe2000780c0ff */
[----:B------:R-:W-:Y:S01]  /*af10*/  ULDC UR5, c[0x0][0x658] ;  /* 0x0001960000057ab9 */ /* 0x000fe20000000800 */
[C---:B------:R-:W-:Y:S01]  /*af20*/  ISETP.NE.AND P2, PT, R3.reuse, RZ, PT ;  /* 0x000000ff0300720c */ /* 0x040fe20003f45270 */
[----:B------:R-:W-:Y:S01]  /*af30*/  UMOV UR6, 0xffffffff ;  /* 0xffffffff00067882 */ /* 0x000fe20000000000 */
[----:B------:R-:W-:Y:S01]  /*af40*/  ISETP.NE.OR P0, PT, R3, RZ, !P0 ;  /* 0x000000ff0300720c */ /* 0x000fe20004705670 */
[----:B------:R-:W-:Y:S01]  /*af50*/  IMAD.MOV.U32 R3, RZ, RZ, 0x3800 ;  /* 0x00003800ff037424 */ /* 0x000fe200078e00ff */
[----:B------:R-:W-:Y:S01]  /*af60*/  BSSY B0, `(.L_x_267) ;  /* 0x00000d3000007945 */ /* 0x000fe20003800000 */
[----:B------:R-:W-:Y:S01]  /*af70*/  USHF.L.U32 UR6, UR6, UR5, URZ ;  /* 0x0000000506067299 */ /* 0x000fe2000800063f */
[----:B------:R-:W-:Y:S01]  /*af80*/  IMAD.MOV.U32 R9, RZ, RZ, 0x1 ;  /* 0x00000001ff097424 */ /* 0x000fe200078e00ff */
[----:B------:R-:W-:Y:S01]  /*af90*/  LOP3.LUT R7, R16, 0x2, RZ, 0xfc, !PT ;  /* 0x0000000210077812 */ /* 0x000fe200078efcff */
[----:B------:R-:W-:Y:S01]  /*afa0*/  IMAD.MOV.U32 R0, RZ, RZ, 0x1 ;  /* 0x00000001ff007424 */ /* 0x000fe200078e00ff */
[----:B------:R-:W-:Y:S01]  /*afb0*/  ULDC UR4, c[0x0][0x600] ;  /* 0x0001800000047ab9 */ /* 0x000fe20000000800 */
[----:B------:R-:W-:Y:S01]  /*afc0*/  IMAD.MOV.U32 R8, RZ, RZ, RZ ;  /* 0x000000ffff087224 */ /* 0x000fe200078e00ff */
[----:B------:R-:W-:Y:S01]  /*afd0*/  UMOV UR7, 0x1 ;  /* 0x0000000100077882 */ /* 0x000fe20000000000 */
[----:B------:R-:W-:-:S02]  /*afe0*/  UIADD3 UR13, UR38, 0x1, URZ ;  /* 0x00000001260d7890 */ /* 0x000fc4000fffe03f */
[----:B------:R-:W-:Y:S02]  /*aff0*/  UIADD3 UR4, UR4, -0x1, URZ ;  /* 0xffffffff04047890 */ /* 0x000fe4000fffe03f */
[----:B------:R-:W-:Y:S02]  /*b000*/  USHF.L.U32 UR5, UR7, UR5, URZ ;  /* 0x0000000507057299 */ /* 0x000fe4000800063f */
[----:B------:R-:W-:Y:S01]  /*b010*/  ULOP3.LUT UR6, URZ, UR6, URZ, 0x33, !UPT ;  /* 0x000000063f067292 */ /* 0x000fe2000f8e333f */
[----:B------:R-:W-:Y:S01]  /*b020*/  ULDC.64 UR30, c[0x0][0x198] ;  /* 0x00006600001e7ab9 */ /* 0x000fe20000000a00 */
[----:B0-----:R-:W-:-:S05]  /*b030*/  LOP3.LUT R6, R6, 0x1, RZ, 0xc0, !PT ;  /* 0x0000000106067812 */ /* 0x001fca00078ec0ff */
[----:B------:R-:W-:-:S07]  /*b040*/  IMAD R10, R6, R3, 0xc100 ;  /* 0x0000c100060a7424 */ /* 0x000fce00078e0203 */
.L_x_279:
[----:B------:R-:W-:-:S03]  /*b050*/  UMOV UR7, 0xffffffff ;  /* 0xffffffff00077882 */ /* 0x000fc60000000000 */
[----:B------:R-:W-:Y:S05]  /*b060*/  BRA.DIV UR7, `(.L_x_268) ;  /* 0x0000000e07fc7947 */ /* 0x000fea000b800000 */
[----:B------:R-:W-:-:S13]  /*b070*/  ELECT P6, URZ, PT ;  /* 0x00000000003f782f */ /* 0x000fda00038c0000 */
.L_x_291:
[----:B------:R-:W0:Y:S01]  /*b080*/  LDC R3, c[0x0][0x28c] ;  /* 0x0000a300ff037b82 */ /* 0x000e220000000800 */
[----:B------:R-:W-:Y:S01]  /*b090*/  BSSY B1, `(.L_x_269) ;  /* 0x0000046000017945 */ /* 0x000fe20003800000 */
[----:B0-----:R-:W-:-:S13]  /*b0a0*/  ISETP.LT.OR P6, PT, R3, 0x1, !P6 ;  /* 0x000000010300780c */ /* 0x001fda00077c1670 */
[----:B------:R-:W-:Y:S05]  /*b0b0*/  @P6 BRA `(.L_x_270) ;  /* 0x00000004000c6947 */ /* 0x000fea0003800000 */
[----:B------:R-:W-:Y:S02]  /*b0c0*/  IMAD R22, R22, 0x2, R6 ;  /* 0x0000000216167824 */ /* 0x000fe400078e0206 */
[----:B------:R-:W-:Y:S02]  /*b0d0*/  IMAD.SHL.U32 R19, R19, 0x40, RZ ;  /* 0x0000004013137824 */ /* 0x000fe400078e00ff */
[----:B------:R-:W-:Y:S02]  /*b0e0*/  IMAD.MOV.U32 R14, RZ, RZ, RZ ;  /* 0x000000ffff0e7224 */ /* 0x000fe400078e00ff */
[----:B------:R-:W-:Y:S02]  /*b0f0*/  IMAD.U32 R15, RZ, RZ, UR13 ;  /* 0x0000000dff0f7e24 */ /* 0x000fe4000f8e00ff */
[----:B------:R-:W-:Y:S02]  /*b100*/  IMAD.MOV.U32 R3, RZ, RZ, R0 ;  /* 0x000000ffff037224 */ /* 0x000fe400078e0000 */
[----:B------:R-:W-:-:S02]  /*b110*/  IMAD.MOV.U32 R5, RZ, RZ, R8 ;  /* 0x000000ffff057224 */ /* 0x000fc400078e0008 */
[----:B------:R-:W-:-:S07]  /*b120*/  IMAD R22, R22, 0x70, RZ ;  /* 0x0000007016167824 */ /* 0x000fce00078e02ff */
.L_x_274:
[----:B------:R-:W0:Y:S01]  /*b130*/  S2R R11, SR_CgaCtaId ;  /* 0x00000000000b7919 */ /* 0x000e220000008800 */
[----:B------:R-:W-:-:S04]  /*b140*/  MOV R4, 0x400 ;  /* 0x0000040000047802 */ /* 0x000fc80000000f00 */
[----:B0-----:R-:W-:Y:S02]  /*b150*/  LEA R12, R11, R4, 0x18 ;  /* 0x000000040b0c7211 */ /* 0x001fe400078ec0ff */
[----:B------:R-:W-:Y:S01]  /*b160*/  SHF.L.U32 R4, R3, 0x1f, RZ ;  /* 0x0000001f03047819 */ /* 0x000fe200000006ff */
[----:B------:R-:W0:Y:S02]  /*b170*/  @!P2 LDC R11, c[0x0][0x500] ;  /* 0x00014000ff0bab82 */ /* 0x000e240000000800 */
[----:B------:R-:W-:-:S04]  /*b180*/  IMAD R13, R5, 0x8, R12 ;  /* 0x00000008050d7824 */ /* 0x000fc800078e020c */
[----:B------:R-:W1:Y:S02]  /*b190*/  SYNCS.PHASECHK.TRANS64.TRYWAIT P1, [R13+URZ+0x18], R4 ;  /* 0x000018040d0075a7 */ /* 0x000e64000802017f */
[----:B-1----:R-:W-:Y:S05]  /*b1a0*/  @!P1 BRA `(.L_x_271) ;  /* 0x0000000c00cc9947 */ /* 0x002fea0003800000 */
.L_x_292:
[----:B-1----:R-:W-:Y:S01]  /*b1b0*/  PRMT R4, R7, 0x9910, RZ ;  /* 0x0000991007047816 */ /* 0x002fe200000000ff */
[----:B0-----:R0:W-:Y:S03]  /*b1c0*/  @!P2 SYNCS.ARRIVE.TRANS64 RZ, [R13+URZ], R11 ;  /* 0x0000000b0dffa9a7 */ /* 0x0011e6000800003f */
[----:B------:R-:W-:-:S13]  /*b1d0*/  ISETP.NE.AND P1, PT, R4, 0x2, PT ;  /* 0x000000020400780c */ /* 0x000fda0003f25270 */
[----:B0-----:R-:W-:Y:S05]  /*b1e0*/  @P1 BRA `(.L_x_272) ;  /* 0x0000000000041947 */ /* 0x001fea0003800000 */
[----:B------:R-:W-:Y:S01]  /*b1f0*/  BPT.TRAP 0x1 ;  /* 0x000000040000795c */ /* 0x000fe20000300000 */
.L_x_272:
[----:B------:R-:W-:Y:S05]  /*b200*/  @P0 BRA `(.L_x_273) ;  /* 0x0000000000040947 */ /* 0x000fea0003800000 */
[----:B------:R-:W-:Y:S01]  /*b210*/  BPT.TRAP 0x1 ;  /* 0x000000040000795c */ /* 0x000fe20000300000 */
.L_x_273:
[----:B------:R-:W-:Y:S01]  /*b220*/  R2UR UR7, R12 ;  /* 0x000000000c0772ca */ /* 0x000fe200000e0000 */
[C---:B------:R-:W-:Y:S01]  /*b230*/  IMAD R4, R5.reuse, 0xe000, R10 ;  /* 0x0000e00005047824 */ /* 0x040fe200078e020a */
[----:B------:R-:W-:Y:S01]  /*b240*/  R2UR UR26, R14 ;  /* 0x000000000e1a72ca */ /* 0x000fe200000e0000 */
[----:B------:R-:W-:Y:S01]  /*b250*/  IMAD R12, R5, 0x4000, R12 ;  /* 0x00004000050c7824 */ /* 0x000fe200078e020c */
[----:B------:R-:W-:Y:S01]  /*b260*/  R2UR UR25, R13 ;  /* 0x000000000d1972ca */ /* 0x000fe200000e0000 */
[----:B------:R-:W-:Y:S01]  /*b270*/  VIADD R15, R15, 0xffffffff ;  /* 0xffffffff0f0f7836 */ /* 0x000fe20000000000 */
[----:B------:R-:W-:Y:S01]  /*b280*/  R2UR UR32, R4 ;  /* 0x00000000042072ca */ /* 0x000fe200000e0000 */
[----:B------:R-:W-:Y:S01]  /*b290*/  UIADD3 UR14, UP0, UR30, 0xf0, URZ ;  /* 0x000000f01e0e7890 */ /* 0x000fe2000ff1e03f */
[----:B------:R-:W-:Y:S01]  /*b2a0*/  R2UR UR16, R12 ;  /* 0x000000000c1072ca */ /* 0x000fe200000e0000 */
[----:B------:R-:W-:Y:S01]  /*b2b0*/  UIADD3 UR40, UP1, UR30, 0x1f0, URZ ;  /* 0x000001f01e287890 */ /* 0x000fe2000ff3e03f */
[----:B------:R-:W-:Y:S01]  /*b2c0*/  R2UR UR28, R2 ;  /* 0x00000000021c72ca */ /* 0x000fe200000e0000 */
[----:B------:R-:W-:Y:S01]  /*b2d0*/  UIADD3.X UR15, URZ, UR31, URZ, UP0, !UPT ;  /* 0x0000001f3f0f7290 */ /* 0x000fe200087fe43f */
[----:B------:R-:W-:Y:S01]  /*b2e0*/  R2UR UR27, R19 ;  /* 0x00000000131b72ca */ /* 0x000fe200000e0000 */
[----:B------:R-:W-:Y:S01]  /*b2f0*/  UIADD3.X UR41, URZ, UR31, URZ, UP1, !UPT ;  /* 0x0000001f3f297290 */ /* 0x000fe20008ffe43f */
[----:B------:R-:W-:Y:S01]  /*b300*/  R2UR UR35, R22 ;  /* 0x00000000162372ca */ /* 0x000fe200000e0000 */
[----:B------:R-:W-:Y:S01]  /*b310*/  UIADD3 UR18, UR26, 0x80, URZ ;  /* 0x000000801a127890 */ /* 0x000fe2000fffe03f */
[----:B------:R-:W-:Y:S01]  /*b320*/  ISETP.GT.AND P3, PT, R15, 0x1, PT ;  /* 0x000000010f00780c */ /* 0x000fe20003f64270 */
[----:B------:R-:W-:Y:S01]  /*b330*/  VIADD R5, R5, 0x1 ;  /* 0x0000000105057836 */ /* 0x000fe20000000000 */
[----:B------:R-:W-:Y:S01]  /*b340*/  UMOV UR22, 0x0 ;  /* 0x0000000000167882 */ /* 0x000fe20000000000 */
[----:B------:R-:W-:Y:S01]  /*b350*/  UIADD3 UR32, UR7, UR32, URZ ;  /* 0x0000002007207290 */ /* 0x000fe2000fffe03f */
[----:B------:R-:W-:Y:S01]  /*b360*/  VIADD R14, R14, 0x100 ;  /* 0x000001000e0e7836 */ /* 0x000fe20000000000 */
[----:B------:R-:W-:Y:S01]  /*b370*/  UIADD3 UR24, UR16, 0x100, URZ ;  /* 0x0000010010187890 */ /* 0x000fe2000fffe03f */
[----:B------:R-:W-:Y:S01]  /*b380*/  ISETP.NE.AND P1, PT, R5, 0x3, PT ;  /* 0x000000030500780c */ /* 0x000fe20003f25270 */
[----:B------:R-:W-:-:S02]  /*b390*/  UIADD3 UR16, UR16, 0x2100, URZ ;  /* 0x0000210010107890 */ /* 0x000fc4000fffe03f */
[----:B------:R-:W-:Y:S01]  /*b3a0*/  UIADD3 UR8, UR32, 0x7000, URZ ;  /* 0x0000700020087890 */ /* 0x000fe2000fffe03f */
[----:B------:R-:W-:Y:S01]  /*b3b0*/  SEL R4, RZ, 0x1, P1 ;  /* 0x00000001ff047807 */ /* 0x000fe20000800000 */
[----:B------:R-:W-:Y:S01]  /*b3c0*/  UMOV UR23, 0x10000000 ;  /* 0x1000000000177882 */ /* 0x000fe20000000000 */
[----:B------:R-:W-:Y:S01]  /*b3d0*/  UMOV UR17, UR25 ;  /* 0x0000001900117c82 */ /* 0x000fe20008000000 */
[----:B------:R-:W-:Y:S01]  /*b3e0*/  UMOV UR20, UR28 ;  /* 0x0000001c00147c82 */ /* 0x000fe20008000000 */
[----:B------:R-:W-:Y:S01]  /*b3f0*/  UMOV UR19, UR27 ;  /* 0x0000001b00137c82 */ /* 0x000fe20008000000 */
[----:B------:R-:W-:Y:S01]  /*b400*/  UMOV UR21, 0x30000 ;  /* 0x0003000000157882 */ /* 0x000fe20000000000 */
[----:B------:R-:W-:Y:S01]  /*b410*/  UMOV UR33, UR25 ;  /* 0x0000001900217c82 */ /* 0x000fe20008000000 */
[----:B------:R-:W-:Y:S01]  /*b420*/  UMOV UR34, UR26 ;  /* 0x0000001a00227c82 */ /* 0x000fe20008000000 */
[----:B------:R-:W-:Y:S01]  /*b430*/  UMOV UR36, UR28 ;  /* 0x0000001c00247c82 */ /* 0x000fe20008000000 */
[----:B------:R0:W-:Y:S01]  /*b440*/  UTMALDG.3D [UR24], [UR14], desc[UR22] ;  /* 0x000016180e0075b4 */ /* 0x0001e20008011000 */
[----:B------:R-:W-:Y:S01]  /*b450*/  UMOV UR9, UR25 ;  /* 0x0000001900097c82 */ /* 0x000fe20008000000 */
[----:B------:R-:W-:Y:S01]  /*b460*/  UMOV UR12, UR28 ;  /* 0x0000001c000c7c82 */ /* 0x000fe20008000000 */
[----:B------:R-:W-:Y:S01]  /*b470*/  UMOV UR11, UR35 ;  /* 0x00000023000b7c82 */ /* 0x000fe20008000000 */
[----:B------:R-:W-:Y:S01]  /*b480*/  UMOV UR10, UR18 ;  /* 0x00000012000a7c82 */ /* 0x000fe20008000000 */
[----:B------:R-:W-:-:S02]  /*b490*/  LOP3.LUT R3, R3, R4, RZ, 0x3c, !PT ;  /* 0x0000000403037212 */ /* 0x000fc400078e3cff */
[----:B------:R-:W-:Y:S01]  /*b4a0*/  SEL R5, R5, RZ, P1 ;  /* 0x000000ff05057207 */ /* 0x000fe20000800000 */
[----:B------:R0:W-:Y:S01]  /*b4b0*/  UTMALDG.3D [UR16], [UR14], desc[UR22] ;  /* 0x000016100e0075b4 */ /* 0x0001e20008011000 */
[----:B------:R0:W-:Y:S01]  /*b4c0*/  UTMALDG.3D.MULTICAST [UR32], [UR40], UR21, desc[UR22] ;  /* 0x00001620280073b4 */ /* 0x0001e20008011815 */
[----:B------:R0:W-:Y:S02]  /*b4d0*/  UTMALDG.3D.MULTICAST [UR8], [UR40], UR21, desc[UR22] ;  /* 0x00001608280073b4 */ /* 0x0001e40008011815 */
[----:B0-----:R-:W-:Y:S05]  /*b4e0*/  @P3 BRA `(.L_x_274) ;  /* 0xfffffffc00103947 */ /* 0x001fea000383ffff */
.L_x_270:
[----:B------:R-:W-:Y:S05]  /*b4f0*/  BSYNC B1 ;  /* 0x0000000000017941 */ /* 0x000fea0003800000 */
.L_x_269:
[----:B------:R-:W2:Y:S01]  /*b500*/  LDL.64 R12, [R1] ;  /* 0x00000000010c7983 */ /* 0x000ea20000100a00 */
[----:B------:R-:W-:Y:S01]  /*b510*/  LOP3.LUT P4, RZ, R9, 0xff, RZ, 0xc0, !PT ;  /* 0x000000ff09ff7812 */ /* 0x000fe2000788c0ff */
[----:B------:R-:W-:Y:S01]  /*b520*/  VIADD R8, R8, UR38 ;  /* 0x0000002608087c36 */ /* 0x000fe20008000000 */
[----:B------:R-:W-:Y:S01]  /*b530*/  ULDC.64 UR8, c[0x0][0x650] ;  /* 0x0001940000087ab9 */ /* 0x000fe20000000a00 */
[----:B------:R-:W-:Y:S01]  /*b540*/  IMAD.U32 R5, RZ, RZ, UR38 ;  /* 0x00000026ff057e24 */ /* 0x000fe2000f8e00ff */
[----:B------:R-:W-:Y:S01]  /*b550*/  UISETP.GE.U32.AND UP0, UPT, UR38, 0x3, UPT ;  /* 0x000000032600788c */ /* 0x000fe2000bf06070 */
[----:B------:R-:W-:Y:S01]  /*b560*/  BSSY B1, `(.L_x_275) ;  /* 0x0000070000017945 */ /* 0x000fe20003800000 */
[----:B------:R-:W-:Y:S01]  /*b570*/  ISETP.GT.U32.AND P1, PT, R8, 0x2, PT ;  /* 0x000000020800780c */ /* 0x000fe20003f24070 */
[----:B------:R-:W-:Y:S01]  /*b580*/  IMAD.MOV.U32 R19, RZ, RZ, -0x1 ;  /* 0xffffffffff137424 */ /* 0x000fe200078e00ff */
[----:B------:R-:W-:Y:S01]  /*b590*/  PRMT R9, RZ, 0x7610, R9 ;  /* 0x00007610ff097816 */ /* 0x000fe20000000009 */
[----:B------:R-:W-:Y:S01]  /*b5a0*/  IMAD.MOV.U32 R22, RZ, RZ, -0x1 ;  /* 0xffffffffff167424 */ /* 0x000fe200078e00ff */
[----:B------:R-:W-:-:S02]  /*b5b0*/  ISETP.LT.U32.AND P1, PT, R5, 0x3, P1 ;  /* 0x000000030500780c */ /* 0x000fc40000f21070 */
[----:B------:R-:W-:Y:S01]  /*b5c0*/  PLOP3.LUT P3, PT, PT, PT, UP0, 0x80, 0x0 ;  /* 0x000000000000781c */ /* 0x000fe20003f6f008 */
[----:B------:R-:W0:Y:S01]  /*b5d0*/  @P4 S2R R3, SR_CgaCtaId ;  /* 0x0000000000034919 */ /* 0x000e220000008800 */
[----:B------:R-:W-:-:S04]  /*b5e0*/  @P4 MOV R2, 0x400 ;  /* 0x0000040000024802 */ /* 0x000fc80000000f00 */
[----:B0-----:R-:W-:Y:S01]  /*b5f0*/  @P4 LEA R4, R3, R2, 0x18 ;  /* 0x0000000203044211 */ /* 0x001fe200078ec0ff */
[----:B------:R-:W-:-:S03]  /*b600*/  IMAD.WIDE.U32 R2, R8, -0x55555555, RZ ;  /* 0xaaaaaaab08027825 */ /* 0x000fc600078e00ff */
[----:B------:R0:W-:Y:S01]  /*b610*/  @P4 SYNCS.ARRIVE.TRANS64.A1T0 RZ, [R4+URZ+0x68], RZ ;  /* 0x000068ff04ff49a7 */ /* 0x0001e2000810003f */
[----:B------:R-:W-:Y:S01]  /*b620*/  IMAD.MOV.U32 R2, RZ, RZ, -0x1 ;  /* 0xffffffffff027424 */ /* 0x000fe200078e00ff */
[----:B------:R-:W-:Y:S02]  /*b630*/  SHF.R.U32.HI R5, RZ, 0x1, R3 ;  /* 0x00000001ff057819 */ /* 0x000fe40000011603 */
[----:B------:R-:W-:-:S03]  /*b640*/  SEL R3, RZ, 0x1, !P1 ;  /* 0x00000001ff037807 */ /* 0x000fc60004800000 */
[----:B------:R-:W-:Y:S01]  /*b650*/  IMAD R8, R5, -0x3, R8 ;  /* 0xfffffffd05087824 */ /* 0x000fe200078e0208 */
[----:B------:R-:W-:Y:S02]  /*b660*/  LOP3.LUT R0, R0, R3, RZ, 0x3c, !PT ;  /* 0x0000000300007212 */ /* 0x000fe400078e3cff */
[----:B------:R-:W-:Y:S02]  /*b670*/  PRMT R3, RZ, 0x7610, R3 ;  /* 0x00007610ff037816 */ /* 0x000fe40000000003 */
[----:B------:R-:W-:Y:S02]  /*b680*/  @P3 LOP3.LUT R0, R0, 0x1, R5, 0x78, !PT ;  /* 0x0000000100003812 */ /* 0x000fe400078e7805 */
[----:B--2---:R-:W-:-:S04]  /*b690*/  IADD3 R18, P4, R18, R12, RZ ;  /* 0x0000000c12127210 */ /* 0x004fc80007f9e0ff */
[----:B------:R-:W-:Y:S01]  /*b6a0*/  ISETP.GE.U32.AND P1, PT, R18, UR8, PT ;  /* 0x0000000812007c0c */ /* 0x000fe2000bf26070 */
[----:B------:R-:W-:-:S05]  /*b6b0*/  IMAD.X R17, R17, 0x1, R23, P4 ;  /* 0x0000000111117824 */ /* 0x000fca00020e0617 */
[----:B------:R-:W-:-:S13]  /*b6c0*/  ISETP.GE.U32.AND.EX P1, PT, R17, UR9, PT, P1 ;  /* 0x0000000911007c0c */ /* 0x000fda000bf26110 */
[----:B0-----:R-:W-:Y:S05]  /*b6d0*/  @P1 BRA `(.L_x_276) ;  /* 0x0000000400601947 */ /* 0x001fea0003800000 */
[----:B------:R-:W0:Y:S01]  /*b6e0*/  S2R R12, SR_CTAID.X ;  /* 0x00000000000c7919 */ /* 0x000e220000002500 */
[----:B------:R-:W-:Y:S01]  /*b6f0*/  ULDC.64 UR8, c[0x0][0x628] ;  /* 0x00018a0000087ab9 */ /* 0x000fe20000000a00 */
[----:B------:R-:W-:Y:S01]  /*b700*/  ULDC UR10, c[0x0][0x630] ;  /* 0x00018c00000a7ab9 */ /* 0x000fe20000000800 */
[----:B------:R-:W-:Y:S01]  /*b710*/  ISETP.NE.U32.AND P1, PT, RZ, UR8, PT ;  /* 0x00000008ff007c0c */ /* 0x000fe2000bf25070 */
[----:B------:R-:W1:Y:S01]  /*b720*/  S2R R13, SR_CTAID.Y ;  /* 0x00000000000d7919 */ /* 0x000e620000002600 */
[----:B------:R-:W-:Y:S01]  /*b730*/  ULDC UR11, c[0x0][0x150] ;  /* 0x00005400000b7ab9 */ /* 0x000fe20000000800 */
[----:B------:R-:W-:Y:S01]  /*b740*/  IMAD.MOV.U32 R2, RZ, RZ, R18 ;  /* 0x000000ffff027224 */ /* 0x000fe200078e0012 */
[----:B------:R-:W-:Y:S01]  /*b750*/  ISETP.NE.AND.EX P1, PT, RZ, UR9, PT, P1 ;  /* 0x00000009ff007c0c */ /* 0x000fe2000bf25310 */
[----:B------:R-:W-:Y:S01]  /*b760*/  IMAD.MOV.U32 R3, RZ, RZ, R17 ;  /* 0x000000ffff037224 */ /* 0x000fe200078e0011 */
[----:B0-----:R-:W-:-:S11]  /*b770*/  I2FP.F32.U32 R14, R12 ;  /* 0x0000000c000e7245 */ /* 0x001fd60000201000 */
[----:B------:R-:W-:Y:S05]  /*b780*/  @!P1 BRA `(.L_x_277) ;  /* 0x0000000000289947 */ /* 0x000fea0003800000 */
[----:B------:R-:W-:Y:S02]  /*b790*/  ULDC UR7, c[0x0][0x634] ;  /* 0x00018d0000077ab9 */ /* 0x000fe40000000800 */
[----:B------:R-:W-:-:S05]  /*b7a0*/  IADD3 R3, P1, R18, UR7, RZ ;  /* 0x0000000712037c10 */ /* 0x000fca000ff3e0ff */
[----:B------:R-:W-:-:S04]  /*b7b0*/  IMAD.X R11, RZ, RZ, R17, P1 ;  /* 0x000000ffff0b7224 */ /* 0x000fc800008e0611 */
[----:B------:R-:W-:-:S04]  /*b7c0*/  IMAD.WIDE.U32 R4, R11, UR8, RZ ;  /* 0x000000080b047c25 */ /* 0x000fc8000f8e00ff */
[----:B------:R-:W-:-:S04]  /*b7d0*/  IMAD.WIDE.U32 R4, P1, R3, UR9, R4 ;  /* 0x0000000903047c25 */ /* 0x000fc8000f820004 */
[----:B------:R-:W-:-:S04]  /*b7e0*/  IMAD.WIDE.U32 R2, R3, UR8, RZ ;  /* 0x0000000803027c25 */ /* 0x000fc8000f8e00ff */
[----:B------:R-:W-:Y:S01]  /*b7f0*/  IMAD.MOV.U32 R2, RZ, RZ, R5 ;  /* 0x000000ffff027224 */ /* 0x000fe200078e0005 */
[----:B------:R-:W-:Y:S01]  /*b800*/  IADD3 RZ, P3, R3, R4, RZ ;  /* 0x0000000403ff7210 */ /* 0x000fe20007f7e0ff */
[----:B------:R-:W-:-:S04]  /*b810*/  IMAD.X R3, RZ, RZ, RZ, P1 ;  /* 0x000000ffff037224 */ /* 0x000fc800008e06ff */
[----:B------:R-:W-:-:S08]  /*b820*/  IMAD.WIDE.U32.X R2, R11, UR9, R2, P3 ;  /* 0x000000090b027c25 */ /* 0x000fd000098e0402 */
.L_x_277:
[----:B------:R-:W0:Y:S01]  /*b830*/  LDC R21, c[0x0][0x65c] ;  /* 0x00019700ff157b82 */ /* 0x000e220000000800 */
[--C-:B------:R-:W-:Y:S01]  /*b840*/  SHF.R.U64 R11, R2, UR10, R3.reuse ;  /* 0x0000000a020b7c19 */ /* 0x100fe20008001203 */
[----:B------:R-:W-:Y:S01]  /*b850*/  FMUL R14, R14, UR11 ;  /* 0x0000000b0e0e7c20 */ /* 0x000fe20008400000 */
[----:B------:R-:W-:Y:S01]  /*b860*/  SHF.R.U32.HI R2, RZ, UR10, R3 ;  /* 0x0000000aff027c19 */ /* 0x000fe20008011603 */
[----:B------:R-:W-:Y:S01]  /*b870*/  ULDC UR7, c[0x0][0x154] ;  /* 0x0000550000077ab9 */ /* 0x000fe20000000800 */
[----:B------:R-:W-:Y:S01]  /*b880*/  IADD3 R15, P1, RZ, -R11, RZ ;  /* 0x8000000bff0f7210 */ /* 0x000fe20007f3e0ff */
[----:B------:R-:W-:Y:S01]  /*b890*/  ULDC.64 UR8, c[0x0][0x620] ;  /* 0x0001880000087ab9 */ /* 0x000fe20000000a00 */
[----:B-1----:R-:W-:Y:S01]  /*b8a0*/  I2FP.F32.U32 R3, R13 ;  /* 0x0000000d00037245 */ /* 0x002fe20000201000 */
[----:B------:R-:W1:Y:S01]  /*b8b0*/  LDC R19, c[0x0][0x144] ;  /* 0x00005100ff137b82 */ /* 0x000e620000000800 */
[----:B------:R-:W2:Y:S01]  /*b8c0*/  F2I.U32.TRUNC.NTZ R14, R14 ;  /* 0x0000000e000e7305 */ /* 0x000ea2000020f000 */
[----:B------:R-:W-:-:S02]  /*b8d0*/  IMAD.X R2, RZ, RZ, ~R2, P1 ;  /* 0x000000ffff027224 */ /* 0x000fc400008e0e02 */
[----:B------:R-:W-:Y:S01]  /*b8e0*/  FMUL R4, R3, UR7 ;  /* 0x0000000703047c20 */ /* 0x000fe20008400000 */
[----:B------:R-:W-:Y:S01]  /*b8f0*/  IMAD.MOV.U32 R3, RZ, RZ, R17 ;  /* 0x000000ffff037224 */ /* 0x000fe200078e0011 */
[----:B------:R-:W-:Y:S01]  /*b900*/  ULDC UR7, c[0x0][0x618] ;  /* 0x0001860000077ab9 */ /* 0x000fe20000000800 */
[----:B------:R-:W-:Y:S01]  /*b910*/  IMAD R2, R2, UR8, RZ ;  /* 0x0000000802027c24 */ /* 0x000fe2000f8e02ff */
[----:B------:R-:W3:Y:S02]  /*b920*/  LDC R20, c[0x0][0x148] ;  /* 0x00005200ff147b82 */ /* 0x000ee40000000800 */
[----:B------:R-:W4:Y:S01]  /*b930*/  F2I.U32.TRUNC.NTZ R4, R4 ;  /* 0x0000000400047305 */ /* 0x000f22000020f000 */
[----:B------:R-:W-:Y:S02]  /*b940*/  IMAD R5, R15, UR9, R2 ;  /* 0x000000090f057c24 */ /* 0x000fe4000f8e0202 */
[----:B------:R-:W-:Y:S01]  /*b950*/  IMAD.MOV.U32 R2, RZ, RZ, R18 ;  /* 0x000000ffff027224 */ /* 0x000fe200078e0012 */
[----:B0-----:R-:W-:-:S03]  /*b960*/  ISETP.NE.AND P4, PT, R21, 0x1, PT ;  /* 0x000000011500780c */ /* 0x001fc60003f85270 */
[----:B------:R-:W-:Y:S01]  /*b970*/  IMAD.WIDE.U32 R2, R15, UR8, R2 ;  /* 0x000000080f027c25 */ /* 0x000fe2000f8e0002 */
[----:B------:R-:W-:Y:S02]  /*b980*/  ULDC.64 UR8, c[0x0][0x640] ;  /* 0x0001900000087ab9 */ /* 0x000fe40000000a00 */
[----:B------:R-:W-:Y:S01]  /*b990*/  ISETP.NE.U32.AND P1, PT, RZ, UR8, PT ;  /* 0x00000008ff007c0c */ /* 0x000fe2000bf25070 */
[----:B--2---:R-:W-:Y:S02]  /*b9a0*/  IMAD.MOV R14, RZ, RZ, -R14 ;  /* 0x000000ffff0e7224 */ /* 0x004fe400078e0a0e */
[----:B------:R-:W-:Y:S01]  /*b9b0*/  IMAD.IADD R3, R3, 0x1, R5 ;  /* 0x0000000103037824 */ /* 0x000fe200078e0205 */
[----:B------:R-:W-:Y:S01]  /*b9c0*/  ISETP.NE.AND.EX P1, PT, RZ, UR9, PT, P1 ;  /* 0x00000009ff007c0c */ /* 0x000fe2000bf25310 */
[----:B-1----:R-:W-:-:S03]  /*b9d0*/  IMAD R12, R19, R14, R12 ;  /* 0x0000000e130c7224 */ /* 0x002fc600078e020c */
[--C-:B------:R-:W-:Y:S01]  /*b9e0*/  SHF.R.U64 R14, R2, UR7, R3.reuse ;  /* 0x00000007020e7c19 */ /* 0x100fe20008001203 */
[----:B----4-:R-:W-:Y:S01]  /*b9f0*/  IMAD.MOV R2, RZ, RZ, -R4 ;  /* 0x000000ffff027224 */ /* 0x010fe200078e0a04 */
[----:B------:R-:W-:Y:S01]  /*ba00*/  SHF.R.U32.HI R3, RZ, UR7, R3 ;  /* 0x00000007ff037c19 */ /* 0x000fe20008011603 */
[----:B------:R-:W-:Y:S02]  /*ba10*/  ULDC UR7, c[0x0][0x608] ;  /* 0x0001820000077ab9 */ /* 0x000fe40000000800 */
[----:B---3--:R-:W-:Y:S01]  /*ba20*/  @P4 IMAD R12, R20, R2, R13 ;  /* 0x00000002140c4224 */ /* 0x008fe200078e020d */
[--C-:B------:R-:W-:Y:S02]  /*ba30*/  SHF.R.U64 R19, R14, UR7, R3.reuse ;  /* 0x000000070e137c19 */ /* 0x100fe40008001203 */
[----:B------:R-:W-:Y:S01]  /*ba40*/  SHF.R.U32.HI R2, RZ, UR7, R3 ;  /* 0x00000007ff027c19 */ /* 0x000fe20008011603 */
[----:B------:R-:W-:-:S03]  /*ba50*/  ULDC UR7, c[0x0][0x658] ;  /* 0x0001960000077ab9 */ /* 0x000fc60000000800 */
[--C-:B------:R-:W-:Y:S02]  /*ba60*/  SHF.R.U64 R13, R19, UR7, R2.reuse ;  /* 0x00000007130d7c19 */ /* 0x100fe40008001202 */
[----:B------:R-:W-:-:S03]  /*ba70*/  SHF.R.U32.HI R2, RZ, UR7, R2 ;  /* 0x00000007ff027c19 */ /* 0x000fc60008011602 */
[----:B------:R-:W-:Y:S02]  /*ba80*/  IMAD.MOV.U32 R4, RZ, RZ, R13 ;  /* 0x000000ffff047224 */ /* 0x000fe400078e000d */
[----:B------:R-:W-:Y:S01]  /*ba90*/  IMAD.MOV.U32 R3, RZ, RZ, R2 ;  /* 0x000000ffff037224 */ /* 0x000fe200078e0002 */
[----:B------:R-:W-:Y:S06]  /*baa0*/  @!P1 BRA `(.L_x_278) ;  /* 0x00000000002c9947 */ /* 0x000fec0003800000 */
        /* <DEDUP_REMOVED lines=9> */
[----:B------:R-:W-:-:S04]  /*bb40*/  IMAD.WIDE.U32.X R2, R15, UR9, R2, P3 ;  /* 0x000000090f027c25 */ /* 0x000fc800098e0402 */
[----:B------:R-:W-:-:S07]  /*bb50*/  IMAD.MOV.U32 R4, RZ, RZ, R2 ;  /* 0x000000ffff047224 */ /* 0x000fce00078e0002 */
.L_x_278:
[----:B------:R-:W-:Y:S01]  /*bb60*/  ULDC UR7, c[0x0][0x648] ;  /* 0x0001920000077ab9 */ /* 0x000fe20000000800 */
[----:B------:R-:W-:Y:S01]  /*bb70*/  LOP3.LUT R2, R19, UR6, RZ, 0xc0, !PT ;  /* 0x0000000613027c12 */ /* 0x000fe2000f8ec0ff */
[----:B------:R-:W-:Y:S01]  /*bb80*/  ULDC UR8, c[0x0][0x610] ;  /* 0x0001840000087ab9 */ /* 0x000fe20000000800 */
[----:B------:R-:W-:Y:S01]  /*bb90*/  SHF.R.U64 R3, R4, UR7, R3 ;  /* 0x0000000704037c19 */ /* 0x000fe20008001203 */
[----:B------:R-:W-:Y:S01]  /*bba0*/  ULDC UR7, c[0x0][0x638] ;  /* 0x00018e0000077ab9 */ /* 0x000fe20000000800 */
[----:B------:R-:W-:-:S03]  /*bbb0*/  LOP3.LUT R14, R14, UR4, RZ, 0xc0, !PT ;  /* 0x000000040e0e7c12 */ /* 0x000fc6000f8ec0ff */
[----:B------:R-:W-:Y:S02]  /*bbc0*/  IMAD.MOV R4, RZ, RZ, -R3 ;  /* 0x000000ffff047224 */ /* 0x000fe400078e0a03 */
[----:B------:R-:W-:Y:S02]  /*bbd0*/  IMAD R3, R3, UR5, R2 ;  /* 0x0000000503037c24 */ /* 0x000fe4000f8e0202 */
[----:B------:R-:W-:Y:S01]  /*bbe0*/  IMAD R13, R4, UR7, R13 ;  /* 0x00000007040d7c24 */ /* 0x000fe2000f8e020d */
[----:B------:R-:W-:Y:S01]  /*bbf0*/  ULDC UR7, c[0x0][0x600] ;  /* 0x0001800000077ab9 */ /* 0x000fe20000000800 */
[----:B------:R-:W-:Y:S02]  /*bc00*/  IMAD R12, R3, UR8, R12 ;  /* 0x00000008030c7c24 */ /* 0x000fe4000f8e020c */
[----:B------:R-:W-:Y:S02]  /*bc10*/  IMAD R13, R13, UR7, R14 ;  /* 0x000000070d0d7c24 */ /* 0x000fe4000f8e020e */
[----:B------:R-:W-:-:S02]  /*bc20*/  IMAD.MOV.U32 R3, RZ, RZ, 0x1 ;  /* 0x00000001ff037424 */ /* 0x000fc400078e00ff */
[----:B------:R-:W-:Y:S01]  /*bc30*/  IMAD.MOV.U32 R2, RZ, RZ, R11 ;  /* 0x000000ffff027224 */ /* 0x000fe200078e000b */
[----:B------:R-:W-:Y:S02]  /*bc40*/  SEL R22, R13, R12, !P4 ;  /* 0x0000000c0d167207 */ /* 0x000fe40006000000 */
[----:B------:R-:W-:-:S07]  /*bc50*/  SEL R19, R12, R13, !P4 ;  /* 0x0000000d0c137207 */ /* 0x000fce0006000000 */
.L_x_276:
[----:B------:R-:W-:Y:S05]  /*bc60*/  BSYNC B1 ;  /* 0x0000000000017941 */ /* 0x000fea0003800000 */
.L_x_275:
[----:B------:R-:W-:-:S13]  /*bc70*/  LOP3.LUT P1, RZ, R3, 0xff, RZ, 0xc0, !PT ;  /* 0x000000ff03ff7812 */ /* 0x000fda000782c0ff */
[----:B------:R-:W-:Y:S05]  /*bc80*/  @P1 BRA `(.L_x_279) ;  /* 0xfffffff000f01947 */ /* 0x000fea000383ffff */
[----:B------:R-:W-:Y:S05]  /*bc90*/  BSYNC B0 ;  /* 0x0000000000007941 */ /* 0x000fea0003800000 */
.L_x_267:
[----:B------:R-:W-:-:S03]  /*bca0*/  UMOV UR7, 0xffffffff ;  /* 0xffffffff00077882 */ /* 0x000fc60000000000 */
[----:B------:R-:W-:Y:S05]  /*bcb0*/  BRA.DIV UR7, `(.L_x_280) ;  /* 0x00000006071c7947 */ /* 0x000fea000b800000 */
[----:B------:R-:W-:-:S13]  /*bcc0*/  ELECT P6, URZ, PT ;  /* 0x00000000003f782f */ /* 0x000fda00038c0000 */
.L_x_295:
[----:B------:R-:W-:Y:S04]  /*bcd0*/  BSSY B0, `(.L_x_281) ;  /* 0x0000022000007945 */ /* 0x000fe80003800000 */
[----:B------:R-:W-:Y:S05]  /*bce0*/  @!P6 BRA `(.L_x_282) ;  /* 0x000000000080e947 */ /* 0x000fea0003800000 */
[----:B------:R-:W-:-:S04]  /*bcf0*/  LOP3.LUT R16, R16, 0x2, RZ, 0xfc, !PT ;  /* 0x0000000210107812 */ /* 0x000fc800078efcff */
[----:B------:R-:W-:-:S13]  /*bd00*/  ISETP.NE.AND P0, PT, R16, 0x3, PT ;  /* 0x000000031000780c */ /* 0x000fda0003f05270 */
[----:B------:R-:W-:Y:S05]  /*bd10*/  @!P0 BRA `(.L_x_283) ;  /* 0x0000000000048947 */ /* 0x000fea0003800000 */
[----:B------:R-:W-:Y:S01]  /*bd20*/  BPT.TRAP 0x1 ;  /* 0x000000040000795c */ /* 0x000fe20000300000 */
.L_x_283:
[----:B------:R-:W0:Y:S01]  /*bd30*/  S2R R3, SR_CgaCtaId ;  /* 0x0000000000037919 */ /* 0x000e220000008800 */
[----:B------:R-:W-:-:S04]  /*bd40*/  MOV R2, 0x400 ;  /* 0x0000040000027802 */ /* 0x000fc80000000f00 */
[----:B0-----:R-:W-:Y:S02]  /*bd50*/  LEA R3, R3, R2, 0x18 ;  /* 0x0000000203037211 */ /* 0x001fe400078ec0ff */
[----:B------:R-:W-:-:S03]  /*bd60*/  SHF.L.U32 R2, R0, 0x1f, RZ ;  /* 0x0000001f00027819 */ /* 0x000fc600000006ff */
[----:B------:R-:W-:-:S04]  /*bd70*/  VIADD R3, R3, 0x18 ;  /* 0x0000001803037836 */ /* 0x000fc80000000000 */
[C---:B------:R-:W-:Y:S02]  /*bd80*/  IMAD R7, R8.reuse, 0x8, R3 ;  /* 0x0000000808077824 */ /* 0x040fe400078e0203 */
[----:B------:R-:W-:Y:S02]  /*bd90*/  VIADD R8, R8, 0x1 ;  /* 0x0000000108087836 */ /* 0x000fe40000000000 */
[----:B------:R-:W0:Y:S03]  /*bda0*/  SYNCS.PHASECHK.TRANS64.TRYWAIT P0, [R7+URZ], R2 ;  /* 0x00000002070075a7 */ /* 0x000e26000800017f */
[----:B------:R-:W-:-:S04]  /*bdb0*/  ISETP.NE.AND P1, PT, R8, 0x3, PT ;  /* 0x000000030800780c */ /* 0x000fc80003f25270 */
[----:B------:R-:W-:Y:S02]  /*bdc0*/  SEL R5, RZ, 0x1, P1 ;  /* 0x00000001ff057807 */ /* 0x000fe40000800000 */
[----:B------:R-:W-:Y:S02]  /*bdd0*/  SEL R8, R8, RZ, P1 ;  /* 0x000000ff08087207 */ /* 0x000fe40000800000 */
[----:B------:R-:W-:-:S03]  /*bde0*/  LOP3.LUT R5, R0, R5, RZ, 0x3c, !PT ;  /* 0x0000000500057212 */ /* 0x000fc600078e3cff */
[----:B------:R-:W-:Y:S01]  /*bdf0*/  IMAD R9, R8, 0x8, R3 ;  /* 0x0000000808097824 */ /* 0x000fe200078e0203 */
[----:B------:R-:W-:Y:S01]  /*be00*/  SHF.L.U32 R4, R5, 0x1f, RZ ;  /* 0x0000001f05047819 */ /* 0x000fe200000006ff */
[----:B0-----:R-:W-:Y:S06]  /*be10*/  @!P0 BRA `(.L_x_284) ;  /* 0x0000000000e48947 */ /* 0x001fec0003800000 */
.L_x_296:
[----:B------:R-:W1:Y:S01]  /*be20*/  SYNCS.PHASECHK.TRANS64.TRYWAIT P0, [R9+URZ], R4 ;  /* 0x00000004090075a7 */ /* 0x000e62000800017f */
[----:B------:R-:W-:-:S05]  /*be30*/  VIADD R0, R8, 0x1 ;  /* 0x0000000108007836 */ /* 0x000fca0000000000 */
[----:B------:R-:W-:-:S04]  /*be40*/  ISETP.NE.AND P1, PT, R0, 0x3, PT ;  /* 0x000000030000780c */ /* 0x000fc80003f25270 */
[----:B0-----:R-:W-:Y:S02]  /*be50*/  SEL R2, RZ, 0x1, P1 ;  /* 0x00000001ff027807 */ /* 0x001fe40000800000 */
[----:B------:R-:W-:Y:S02]  /*be60*/  SEL R0, R0, RZ, P1 ;  /* 0x000000ff00007207 */ /* 0x000fe40000800000 */
[----:B------:R-:W-:Y:S01]  /*be70*/  LOP3.LUT R2, R5, R2, RZ, 0x3c, !PT ;  /* 0x0000000205027212 */ /* 0x000fe200078e3cff */
[----:B-1----:R-:W-:Y:S06]  /*be80*/  @!P0 BRA `(.L_x_285) ;  /* 0x0000000000dc8947 */ /* 0x002fec0003800000 */
.L_x_297:
[----:B------:R-:W-:Y:S01]  /*be90*/  IMAD R3, R0, 0x8, R3 ;  /* 0x0000000800037824 */ /* 0x000fe200078e0203 */
[----:B------:R-:W-:-:S07]  /*bea0*/  SHF.L.U32 R0, R2, 0x1f, RZ ;  /* 0x0000001f02007819 */ /* 0x000fce00000006ff */
.L_x_286:
[----:B-1----:R1:W2:Y:S02]  /*beb0*/  SYNCS.PHASECHK.TRANS64.TRYWAIT P0, [R3+URZ], R0 ;  /* 0x00000000030075a7 */ /* 0x0022a4000800017f */
[----:B--2---:R-:W-:Y:S05]  /*bec0*/  @!P0 NANOSLEEP.SYNCS 0x989680 ;  /* 0x009896800000895d */ /* 0x004fea0003900000 */
[----:B------:R-:W2:Y:S02]  /*bed0*/  @!P0 SYNCS.PHASECHK.TRANS64 P0, [R3+URZ], R0 ;  /* 0x00000000030085a7 */ /* 0x000ea4000800007f */
[----:B--2---:R-:W-:Y:S05]  /*bee0*/  @!P0 BRA `(.L_x_286) ;  /* 0xfffffffc00f08947 */ /* 0x004fea000383ffff */
.L_x_282:
[----:B------:R-:W-:Y:S05]  /*bef0*/  BSYNC B0 ;  /* 0x0000000000007941 */ /* 0x000fea0003800000 */
.L_x_281:
[----:B------:R-:W-:Y:S05]  /*bf00*/  EXIT ;  /* 0x000000000000794d */ /* 0x000fea0003800000 */
.L_x_19:
[----:B-1----:R1:W2:Y:S02]  /*bf10*/  SYNCS.PHASECHK.TRANS64.TRYWAIT P0, [R145+URZ], R0 ;  /* 0x00000000910075a7 */ /* 0x0022a4000800017f */
[----:B--2---:R-:W-:Y:S05]  /*bf20*/  @!P0 NANOSLEEP.SYNCS 0x989680 ;  /* 0x009896800000895d */ /* 0x004fea0003900000 */
[----:B------:R-:W2:Y:S02]  /*bf30*/  @!P0 SYNCS.PHASECHK.TRANS64 P0, [R145+URZ], R0 ;  /* 0x00000000910085a7 */ /* 0x000ea4000800007f */
[----:B--2---:R-:W-:Y:S05]  /*bf40*/  @!P0 BRA `(.L_x_19) ;  /* 0xfffffffc00f08947 */ /* 0x004fea000383ffff */
[----:B------:R-:W-:Y:S05]  /*bf50*/  BRA `(.L_x_287) ;  /* 0xffffff5400d47947 */ /* 0x000fea000383ffff */
.L_x_24:
[----:B--2---:R2:W3:Y:S02]  /*bf60*/  SYNCS.PHASECHK.TRANS64.TRYWAIT P1, [R3+URZ], R0 ;  /* 0x00000000030075a7 */ /* 0x0044e4000802017f */
[----:B---3--:R-:W-:Y:S05]  /*bf70*/  @!P1 NANOSLEEP.SYNCS 0x989680 ;  /* 0x009896800000995d */ /* 0x008fea0003900000 */
[----:B------:R-:W3:Y:S02]  /*bf80*/  @!P1 SYNCS.PHASECHK.TRANS64 P1, [R3+URZ], R0 ;  /* 0x00000000030095a7 */ /* 0x000ee4000802007f */
[----:B---3--:R-:W-:Y:S05]  /*bf90*/  @!P1 BRA `(.L_x_24) ;  /* 0xfffffffc00f09947 */ /* 0x008fea000383ffff */
[----:B------:R-:W-:Y:S05]  /*bfa0*/  BRA `(.L_x_23) ;  /* 0xffffff5800447947 */ /* 0x000fea000383ffff */
.L_x_29:
[----:B--2---:R-:W-:-:S04]  /*bfb0*/  IMAD.U32 R5, RZ, RZ, UR4 ;  /* 0x00000004ff057e24 */ /* 0x004fc8000f8e00ff */
[----:B------:R2:W3:Y:S03]  /*bfc0*/  SYNCS.PHASECHK.TRANS64.TRYWAIT P1, [R5+URZ], R4 ;  /* 0x00000004050075a7 */ /* 0x0004e6000802017f */
[----:B---3--:R-:W-:Y:S05]  /*bfd0*/  @!P1 NANOSLEEP.SYNCS 0x989680 ;  /* 0x009896800000995d */ /* 0x008fea0003900000 */
[----:B------:R-:W3:Y:S02]  /*bfe0*/  @!P1 SYNCS.PHASECHK.TRANS64 P1, [R5+URZ], R4 ;  /* 0x00000004050095a7 */ /* 0x000ee4000802007f */
[----:B---3--:R-:W-:Y:S05]  /*bff0*/  @!P1 BRA `(.L_x_29) ;  /* 0xfffffffc00ec9947 */ /* 0x008fea000383ffff */
[----:B------:R-:W-:Y:S05]  /*c000*/  BRA `(.L_x_28) ;  /* 0xffffff7000047947 */ /* 0x000fea000383ffff */
.L_x_35:
[----:B-1----:R1:W2:Y:S02]  /*c010*/  SYNCS.PHASECHK.TRANS64.TRYWAIT P0, [R145+URZ+0x10], R0 ;  /* 0x00001000910075a7 */ /* 0x0022a4000800017f */
[----:B--2---:R-:W-:Y:S05]  /*c020*/  @!P0 NANOSLEEP.SYNCS 0x989680 ;  /* 0x009896800000895d */ /* 0x004fea0003900000 */
[----:B------:R-:W2:Y:S02]  /*c030*/  @!P0 SYNCS.PHASECHK.TRANS64 P0, [R145+URZ+0x10], R0 ;  /* 0x00001000910085a7 */ /* 0x000ea4000800007f */
[----:B--2---:R-:W-:Y:S05]  /*c040*/  @!P0 BRA `(.L_x_35) ;  /* 0xfffffffc00f08947 */ /* 0x004fea000383ffff */
[----:B------:R-:W-:Y:S05]  /*c050*/  BRA `(.L_x_288) ;  /* 0xffffff8800407947 */ /* 0x000fea000383ffff */
.L_x_268:
[----:B------:R-:W-:Y:S01]  /*c060*/  BSSY B1, `(.L_x_289) ;  /* 0x0000006000017945 */ /* 0x000fe20003800000 */
[----:B------:R-:W-:-:S07]  /*c070*/  IMAD.MOV.U32 R15, RZ, RZ, -0x1 ;  /* 0xffffffffff0f7424 */ /* 0x000fce00078e00ff */
[----:B-----5:R-:W-:Y:S05]  /*c080*/  WARPSYNC.COLLECTIVE R15, `(.L_x_290) ;  /* 0x000000000f0c7348 */ /* 0x020fea0003c00000 */
[----:B------:R-:W-:Y:S02]  /*c090*/  ELECT P6, UR62, PT ;  /* 0x00000000003e782f */ /* 0x000fe400038c0000 */
[----:B------:R-:W-:Y:S01]  /*c0a0*/  MOV R14, UR62 ;  /* 0x0000003e000e7c02 */ /* 0x000fe20008000f00 */
[----:B-----5:R-:W-:Y:S10]  /*c0b0*/  ENDCOLLECTIVE ;  /* 0x000000000000791b */ /* 0x020ff40003800000 */
.L_x_290:
[----:B------:R-:W-:Y:S05]  /*c0c0*/  BSYNC B1 ;  /* 0x0000000000017941 */ /* 0x000fea0003800000 */
.L_x_289:
[----:B------:R-:W-:Y:S05]  /*c0d0*/  BRA `(.L_x_291) ;  /* 0xffffffec00e87947 */ /* 0x000fea000383ffff */
.L_x_271:
[----:B-1----:R1:W2:Y:S02]  /*c0e0*/  SYNCS.PHASECHK.TRANS64.TRYWAIT P1, [R13+URZ+0x18], R4 ;  /* 0x000018040d0075a7 */ /* 0x0022a4000802017f */
[----:B--2---:R-:W-:Y:S05]  /*c0f0*/  @!P1 NANOSLEEP.SYNCS 0x989680 ;  /* 0x009896800000995d */ /* 0x004fea0003900000 */
[----:B------:R-:W2:Y:S02]  /*c100*/  @!P1 SYNCS.PHASECHK.TRANS64 P1, [R13+URZ+0x18], R4 ;  /* 0x000018040d0095a7 */ /* 0x000ea4000802007f */
[----:B--2---:R-:W-:Y:S05]  /*c110*/  @!P1 BRA `(.L_x_271) ;  /* 0xfffffffc00f09947 */ /* 0x004fea000383ffff */
[----:B------:R-:W-:Y:S05]  /*c120*/  BRA `(.L_x_292) ;  /* 0xfffffff000207947 */ /* 0x000fea000383ffff */
.L_x_280:
[----:B------:R-:W-:Y:S01]  /*c130*/  BSSY B0, `(.L_x_293) ;  /* 0x0000006000007945 */ /* 0x000fe20003800000 */
[----:B------:R-:W-:-:S07]  /*c140*/  IMAD.MOV.U32 R15, RZ, RZ, -0x1 ;  /* 0xffffffffff0f7424 */ /* 0x000fce00078e00ff */
[----:B-----5:R-:W-:Y:S05]  /*c150*/  WARPSYNC.COLLECTIVE R15, `(.L_x_294) ;  /* 0x000000000f0c7348 */ /* 0x020fea0003c00000 */
[----:B------:R-:W-:Y:S02]  /*c160*/  ELECT P6, UR62, PT ;  /* 0x00000000003e782f */ /* 0x000fe400038c0000 */
[----:B------:R-:W-:Y:S01]  /*c170*/  MOV R14, UR62 ;  /* 0x0000003e000e7c02 */ /* 0x000fe20008000f00 */
[----:B-----5:R-:W-:Y:S10]  /*c180*/  ENDCOLLECTIVE ;  /* 0x000000000000791b */ /* 0x020ff40003800000 */
.L_x_294:
[----:B------:R-:W-:Y:S05]  /*c190*/  BSYNC B0 ;  /* 0x0000000000007941 */ /* 0x000fea0003800000 */
.L_x_293:
[----:B------:R-:W-:Y:S05]  /*c1a0*/  BRA `(.L_x_295) ;  /* 0xfffffff800c87947 */ /* 0x000fea000383ffff */
.L_x_284:
[----:B0-----:R0:W1:Y:S02]  /*c1b0*/  SYNCS.PHASECHK.TRANS64.TRYWAIT P0, [R7+URZ], R2 ;  /* 0x00000002070075a7 */ /* 0x001064000800017f */
[----:B-1----:R-:W-:Y:S05]  /*c1c0*/  @!P0 NANOSLEEP.SYNCS 0x989680 ;  /* 0x009896800000895d */ /* 0x002fea0003900000 */
[----:B------:R-:W1:Y:S02]  /*c1d0*/  @!P0 SYNCS.PHASECHK.TRANS64 P0, [R7+URZ], R2 ;  /* 0x00000002070085a7 */ /* 0x000e64000800007f */
[----:B-1----:R-:W-:Y:S05]  /*c1e0*/  @!P0 BRA `(.L_x_284) ;  /* 0xfffffffc00f08947 */ /* 0x002fea000383ffff */
[----:B------:R-:W-:Y:S05]  /*c1f0*/  BRA `(.L_x_296) ;  /* 0xfffffffc00087947 */ /* 0x000fea000383ffff */
.L_x_285:
[----:B0-----:R0:W1:Y:S02]  /*c200*/  SYNCS.PHASECHK.TRANS64.TRYWAIT P0, [R9+URZ], R4 ;  /* 0x00000004090075a7 */ /* 0x001064000800017f */
[----:B-1----:R-:W-:Y:S05]  /*c210*/  @!P0 NANOSLEEP.SYNCS 0x989680 ;  /* 0x009896800000895d */ /* 0x002fea0003900000 */
[----:B------:R-:W1:Y:S02]  /*c220*/  @!P0 SYNCS.PHASECHK.TRANS64 P0, [R9+URZ], R4 ;  /* 0x00000004090085a7 */ /* 0x000e64000800007f */
[----:B-1----:R-:W-:Y:S05]  /*c230*/  @!P0 BRA `(.L_x_285) ;  /* 0xfffffffc00f08947 */ /* 0x002fea000383ffff */
[----:B------:R-:W-:Y:S05]  /*c240*/  BRA `(.L_x_297) ;  /* 0xfffffffc00107947 */ /* 0x000fea000383ffff */
.L_x_298:
[----:B------:R-:W-:-:S00]  /*c250*/  BRA `(.L_x_298) ;  /* 0xfffffffc00fc7947 */ /* 0x000fc0000383ffff */
[----:B------:R-:W-:-:S00]  /*c260*/  NOP ;  /* 0x0000000000007918 */ /* 0x000fc00000000000 */
        /* <DEDUP_REMOVED lines=9> */
.L_x_299:


//--------------------- .nv.global.init           --------------------------
	.section	.nv.global.init,"aw",@progbits
.nv.global.init:
	.type		$str$22,@object
	.size		$str$22,($str$23 - $str$22)
$str$22:
        /*0000*/ 	.byte	0x6b, 0x5f, 0x74, 0x69, 0x6c, 0x65, 0x5f, 0x63, 0x6f, 0x75, 0x6e, 0x74, 0x20, 0x3e, 0x3d, 0x20
        /*0010*/ 	.byte	0x31, 0x00
	.type		$str$23,@object
	.size		$str$23,(__unnamed_1 - $str$23)
$str$23:
        /*0012*/ 	.byte	0x2f, 0x74, 0x6d, 0x70, 0x2f, 0x63, 0x75, 0x74, 0x6c, 0x61, 0x73, 0x73, 0x5f, 0x73, 0x77, 0x65
        /*0022*/ 	.byte	0x65, 0x70, 0x5f, 0x73, 0x72, 0x63, 0x2f, 0x69, 0x6e, 0x63, 0x6c, 0x75, 0x64, 0x65, 0x2f, 0x63
        /*0032*/ 	.byte	0x75, 0x74, 0x6c, 0x61, 0x73, 0x73, 0x2f, 0x67, 0x65, 0x6d, 0x6d, 0x2f, 0x63, 0x6f, 0x6c, 0x6c
        /*0042*/ 	.byte	0x65, 0x63, 0x74, 0x69, 0x76, 0x65, 0x2f, 0x73, 0x6d, 0x39, 0x30, 0x5f, 0x6d, 0x6d, 0x61, 0x5f
        /*0052*/ 	.byte	0x74, 0x6d, 0x61, 0x5f, 0x67, 0x6d, 0x6d, 0x61, 0x5f, 0x73, 0x73, 0x5f, 0x77, 0x61, 0x72, 0x70
        /*0062*/ 	.byte	0x73, 0x70, 0x65, 0x63, 0x69, 0x61, 0x6c, 0x69, 0x7a, 0x65, 0x64, 0x2e, 0x68, 0x70, 0x70, 0x00
	.type		__unnamed_1,@object
	.size		__unnamed_1,(.L_0 - __unnamed_1)
__unnamed_1:
        /*0072*/ 	.byte	0x76, 0x6f, 0x69, 0x64, 0x20, 0x63, 0x75, 0x74, 0x6c, 0x61, 0x73, 0x73, 0x3a, 0x3a, 0x67, 0x65
        /* <DEDUP_REMOVED lines=172> */
        /*0b42*/ 	.byte	0x69, 0x64, 0x65, 0x6e, 0x74, 0x69, 0x74, 0x79, 0x5d, 0x00
.L_0:


//--------------------- .nv.shared._ZN7cutlass13device_kernelINS_4gemm6kernel13GemmUniversalIN4cute5tupleIJiiiiEEENS1_10collective13CollectiveMmaINS1_34MainloopSm90TmaGmmaWarpSpecializedILi3ENS5_IJNS4_1CILi2EEENSA_ILi1EEESC_EEENS1_32KernelTmaWarpSpecializedPingpongEEENS5_IJNSA_ILi64EEENSA_ILi224EEENSA_ILi256EEEEEEaNS5_IJlSC_lEEEaSK_NS4_8TiledMMAINS4_8MMA_AtomIJNS4_4SM904GMMA26MMA_64x32x32_S32S8S8_SS_TNEEEENS4_6LayoutINS5_IJSC_SC_SC_EEENS5_IJNSA_ILi0EEEST_ST_EEEEENS5_IJNS4_10UnderscoreESW_SW_EEEEENS4_13SM90_TMA_LOADENS4_14ComposedLayoutINS4_7SwizzleILi3ELi4ELi3EEENS4_18smem_ptr_flag_bitsILi8EEENSR_INS5_IJNSA_ILi8EEENSA_ILi128EEEEEENS5_IJS16_SC_EEEEEEEvNS4_8identityENS4_23SM90_TMA_LOAD_MULTICASTES1A_vS1B_EENS_8epilogue10collective6detail29Sm90TmaWarpSpecializedAdapterINS1F_15DefaultEpilogueIaSK_SK_NS1E_6thread17LinearCombinationIaLi1EiiLNS1J_9ScaleType4KindE0ELNS_15FloatRoundStyleE2EaEENS1_15EpilogueDefaultEEEEEvvEEEEvNT_6ParamsE --------------------------
	.section	.nv.shared._ZN7cutlass13device_kernelINS_4gemm6kernel13GemmUniversalIN4cute5tupleIJiiiiEEENS1_10collective13CollectiveMmaINS1_34MainloopSm90TmaGmmaWarpSpecializedILi3ENS5_IJNS4_1CILi2EEENSA_ILi1EEESC_EEENS1_32KernelTmaWarpSpecializedPingpongEEENS5_IJNSA_ILi64EEENSA_ILi224EEENSA_ILi256EEEEEEaNS5_IJlSC_lEEEaSK_NS4_8TiledMMAINS4_8MMA_AtomIJNS4_4SM904GMMA26MMA_64x32x32_S32S8S8_SS_TNEEEENS4_6LayoutINS5_IJSC_SC_SC_EEENS5_IJNSA_ILi0EEEST_ST_EEEEENS5_IJNS4_10UnderscoreESW_SW_EEEEENS4_13SM90_TMA_LOADENS4_14ComposedLayoutINS4_7SwizzleILi3ELi4ELi3EEENS4_18smem_ptr_flag_bitsILi8EEENSR_INS5_IJNSA_ILi8EEENSA_ILi128EEEEEENS5_IJS16_SC_EEEEEEEvNS4_8identityENS4_23SM90_TMA_LOAD_MULTICASTES1A_vS1B_EENS_8epilogue10collective6detail29Sm90TmaWarpSpecializedAdapterINS1F_15DefaultEpilogueIaSK_SK_NS1E_6thread17LinearCombinationIaLi1EiiLNS1J_9ScaleType4KindE0ELNS_15FloatRoundStyleE2EaEENS1_15EpilogueDefaultEEEEEvvEEEEvNT_6ParamsE,"aw",@nobits
	.sectionflags	@""
	.align	16
	.zero		1024


//--------------------- .nv.shared.reserved.0     --------------------------
	.section	.nv.shared.reserved.0,"aw",@nobits
	.weak		__nv_reservedSMEM_offset_0_alias
	.size		__nv_reservedSMEM_offset_0_alias, 0, 0
	.other		__nv_reservedSMEM_offset_0_alias,@"STO_CUDA_RESERVED_SHARED STV_DEFAULT"
__nv_reservedSMEM_offset_0_alias:
	.zero		0


//--------------------- .nv.global                --------------------------
	.section	.nv.global,"aw",@nobits
.nv.global:
	.type		_ZN39_INTERNAL_1fbb7a02_4_k_cu_084ab8ca_51084cute1_E,@object
	.size		_ZN39_INTERNAL_1fbb7a02_4_k_cu_084ab8ca_51084cute1_E,(_ZN39_INTERNAL_1fbb7a02_4_k_cu_084ab8ca_51084cuda3std3__45__cpo6cbeginE - _ZN39_INTERNAL_1fbb7a02_4_k_cu_084ab8ca_51084cute1_E)
_ZN39_INTERNAL_1fbb7a02_4_k_cu_084ab8ca_51084cute1_E:
	.zero		1
	.type		_ZN39_INTERNAL_1fbb7a02_4_k_cu_084ab8ca_51084cuda3std3__45__cpo6cbeginE,@object
	.size		_ZN39_INTERNAL_1fbb7a02_4_k_cu_084ab8ca_51084cuda3std3__45__cpo6cbeginE,(_ZN39_INTERNAL_1fbb7a02_4_k_cu_084ab8ca_51084cuda3std3__48in_placeE - _ZN39_INTERNAL_1fbb7a02_4_k_cu_084ab8ca_51084cuda3std3__45__cpo6cbeginE)
_ZN39_INTERNAL_1fbb7a02_4_k_cu_084ab8ca_51084cuda3std3__45__cpo6cbeginE:
	.zero		1
	.type		_ZN39_INTERNAL_1fbb7a02_4_k_cu_084ab8ca_51084cuda3std3__48in_placeE,@object
	.size		_ZN39_INTERNAL_1fbb7a02_4_k_cu_084ab8ca_51084cuda3std3__48in_placeE,(_ZN39_INTERNAL_1fbb7a02_4_k_cu_084ab8ca_51084cuda3std6ranges3__45__cpo9iter_moveE - _ZN39_INTERNAL_1fbb7a02_4_k_cu_084ab8ca_51084cuda3std3__48in_placeE)
_ZN39_INTERNAL_1fbb7a02_4_k_cu_084ab8ca_51084cuda3std3__48in_placeE:
	.zero		1
	.type		_ZN39_INTERNAL_1fbb7a02_4_k_cu_084ab8ca_51084cuda3std6ranges3__45__cpo9iter_moveE,@object
	.size		_ZN39_INTERNAL_1fbb7a02_4_k_cu_084ab8ca_51084cuda3std6ranges3__45__cpo9iter_moveE,(_ZN39_INTERNAL_1fbb7a02_4_k_cu_084ab8ca_51084cuda3std3__45__cpo5beginE - _ZN39_INTERNAL_1fbb7a02_4_k_cu_084ab8ca_51084cuda3std6ranges3__45__cpo9iter_moveE)
_ZN39_INTERNAL_1fbb7a02_4_k_cu_084ab8ca_51084cuda3std6ranges3__45__cpo9iter_moveE:
	.zero		1
	.type		_ZN39_INTERNAL_1fbb7a02_4_k_cu_084ab8ca_51084cuda3std3__45__cpo5beginE,@object
	.size		_ZN39_INTERNAL_1fbb7a02_4_k_cu_084ab8ca_51084cuda3std3__45__cpo5beginE,(_ZN39_INTERNAL_1fbb7a02_4_k_cu_084ab8ca_51084cuda3std3__441_GLOBAL__N__1fbb7a02_4_k_cu_084ab8ca_51086ignoreE - _ZN39_INTERNAL_1fbb7a02_4_k_cu_084ab8ca_51084cuda3std3__45__cpo5beginE)
_ZN39_INTERNAL_1fbb7a02_4_k_cu_084ab8ca_51084cuda3std3__45__cpo5beginE:
	.zero		1
	.type		_ZN39_INTERNAL_1fbb7a02_4_k_cu_084ab8ca_51084cuda3std3__441_GLOBAL__N__1fbb7a02_4_k_cu_084ab8ca_51086ignoreE,@object
	.size		_ZN39_INTERNAL_1fbb7a02_4_k_cu_084ab8ca_51084cuda3std3__441_GLOBAL__N__1fbb7a02_4_k_cu_084ab8ca_51086ignoreE,(_ZN39_INTERNAL_1fbb7a02_4_k_cu_084ab8ca_51084cute7productE - _ZN39_INTERNAL_1fbb7a02_4_k_cu_084ab8ca_51084cuda3std3__441_GLOBAL__N__1fbb7a02_4_k_cu_084ab8ca_51086ignoreE)
_ZN39_INTERNAL_1fbb7a02_4_k_cu_084ab8ca_51084cuda3std3__441_GLOBAL__N__1fbb7a02_4_k_cu_084ab8ca_51086ignoreE:
	.zero		1
	.type		_ZN39_INTERNAL_1fbb7a02_4_k_cu_084ab8ca_51084cute7productE,@object
	.size		_ZN39_INTERNAL_1fbb7a02_4_k_cu_084ab8ca_51084cute7productE,(_ZN39_INTERNAL_1fbb7a02_4_k_cu_084ab8ca_51084cuda3std3__45__cpo3endE - _ZN39_INTERNAL_1fbb7a02_4_k_cu_084ab8ca_51084cute7productE)
_ZN39_INTERNAL_1fbb7a02_4_k_cu_084ab8ca_51084cute7productE:
	.zero		1
	.type		_ZN39_INTERNAL_1fbb7a02_4_k_cu_084ab8ca_51084cuda3std3__45__cpo3endE,@object
	.size		_ZN39_INTERNAL_1fbb7a02_4_k_cu_084ab8ca_51084cuda3std3__45__cpo3endE,(_ZN39_INTERNAL_1fbb7a02_4_k_cu_084ab8ca_51084cuda3std3__419piecewise_constructE - _ZN39_INTERNAL_1fbb7a02_4_k_cu_084ab8ca_51084cuda3std3__45__cpo3endE)
_ZN39_INTERNAL_1fbb7a02_4_k_cu_084ab8ca_51084cuda3std3__45__cpo3endE:
	.zero		1
	.type		_ZN39_INTERNAL_1fbb7a02_4_k_cu_084ab8ca_51084cuda3std3__419piecewise_constructE,@object
	.size		_ZN39_INTERNAL_1fbb7a02_4_k_cu_084ab8ca_51084cuda3std3__419piecewise_constructE,(_ZN39_INTERNAL_1fbb7a02_4_k_cu_084ab8ca_51084cuda3std3__45__cpo4cendE - _ZN39_INTERNAL_1fbb7a02_4_k_cu_084ab8ca_51084cuda3std3__419piecewise_constructE)
_ZN39_INTERNAL_1fbb7a02_4_k_cu_084ab8ca_51084cuda3std3__419piecewise_constructE:
	.zero		1
	.type		_ZN39_INTERNAL_1fbb7a02_4_k_cu_084ab8ca_51084cuda3std3__45__cpo4cendE,@object
	.size		_ZN39_INTERNAL_1fbb7a02_4_k_cu_084ab8ca_51084cuda3std3__45__cpo4cendE,(_ZN39_INTERNAL_1fbb7a02_4_k_cu_084ab8ca_51084cuda3std6ranges3__45__cpo4swapE - _ZN39_INTERNAL_1fbb7a02_4_k_cu_084ab8ca_51084cuda3std3__45__cpo4cendE)
_ZN39_INTERNAL_1fbb7a02_4_k_cu_084ab8ca_51084cuda3std3__45__cpo4cendE:
	.zero		1
	.type		_ZN39_INTERNAL_1fbb7a02_4_k_cu_084ab8ca_51084cuda3std6ranges3__45__cpo4swapE,@object
	.size		_ZN39_INTERNAL_1fbb7a02_4_k_cu_084ab8ca_51084cuda3std6ranges3__45__cpo4swapE,(.L_8 - _ZN39_INTERNAL_1fbb7a02_4_k_cu_084ab8ca_51084cuda3std6ranges3__45__cpo4swapE)
_ZN39_INTERNAL_1fbb7a02_4_k_cu_084ab8ca_51084cuda3std6ranges3__45__cpo4swapE:
	.zero		1
.L_8:


//--------------------- .nv.constant0._ZN7cutlass13device_kernelINS_4gemm6kernel13GemmUniversalIN4cute5tupleIJiiiiEEENS1_10collective13CollectiveMmaINS1_34MainloopSm90TmaGmmaWarpSpecializedILi3ENS5_IJNS4_1CILi2EEENSA_ILi1EEESC_EEENS1_32KernelTmaWarpSpecializedPingpongEEENS5_IJNSA_ILi64EEENSA_ILi224EEENSA_ILi256EEEEEEaNS5_IJlSC_lEEEaSK_NS4_8TiledMMAINS4_8MMA_AtomIJNS4_4SM904GMMA26MMA_64x32x32_S32S8S8_SS_TNEEEENS4_6LayoutINS5_IJSC_SC_SC_EEENS5_IJNSA_ILi0EEEST_ST_EEEEENS5_IJNS4_10UnderscoreESW_SW_EEEEENS4_13SM90_TMA_LOADENS4_14ComposedLayoutINS4_7SwizzleILi3ELi4ELi3EEENS4_18smem_ptr_flag_bitsILi8EEENSR_INS5_IJNSA_ILi8EEENSA_ILi128EEEEEENS5_IJS16_SC_EEEEEEEvNS4_8identityENS4_23SM90_TMA_LOAD_MULTICASTES1A_vS1B_EENS_8epilogue10collective6detail29Sm90TmaWarpSpecializedAdapterINS1F_15DefaultEpilogueIaSK_SK_NS1E_6thread17LinearCombinationIaLi1EiiLNS1J_9ScaleType4KindE0ELNS_15FloatRoundStyleE2EaEENS1_15EpilogueDefaultEEEEEvvEEEEvNT_6ParamsE --------------------------
	.section	.nv.constant0._ZN7cutlass13device_kernelINS_4gemm6kernel13GemmUniversalIN4cute5tupleIJiiiiEEENS1_10collective13CollectiveMmaINS1_34MainloopSm90TmaGmmaWarpSpecializedILi3ENS5_IJNS4_1CILi2EEENSA_ILi1EEESC_EEENS1_32KernelTmaWarpSpecializedPingpongEEENS5_IJNSA_ILi64EEENSA_ILi224EEENSA_ILi256EEEEEEaNS5_IJlSC_lEEEaSK_NS4_8TiledMMAINS4_8MMA_AtomIJNS4_4SM904GMMA26MMA_64x32x32_S32S8S8_SS_TNEEEENS4_6LayoutINS5_IJSC_SC_SC_EEENS5_IJNSA_ILi0EEEST_ST_EEEEENS5_IJNS4_10UnderscoreESW_SW_EEEEENS4_13SM90_TMA_LOADENS4_14ComposedLayoutINS4_7SwizzleILi3ELi4ELi3EEENS4_18smem_ptr_flag_bitsILi8EEENSR_INS5_IJNSA_ILi8EEENSA_ILi128EEEEEENS5_IJS16_SC_EEEEEEEvNS4_8identityENS4_23SM90_TMA_LOAD_MULTICASTES1A_vS1B_EENS_8epilogue10collective6detail29Sm90TmaWarpSpecializedAdapterINS1F_15DefaultEpilogueIaSK_SK_NS1E_6thread17LinearCombinationIaLi1EiiLNS1J_9ScaleType4KindE0ELNS_15FloatRoundStyleE2EaEENS1_15EpilogueDefaultEEEEEvvEEEEvNT_6ParamsE,"a",@progbits
	.sectionflags	@""
	.align	4
.nv.constant0._ZN7cutlass13device_kernelINS_4gemm6kernel13GemmUniversalIN4cute5tupleIJiiiiEEENS1_10collective13CollectiveMmaINS1_34MainloopSm90TmaGmmaWarpSpecializedILi3ENS5_IJNS4_1CILi2EEENSA_ILi1EEESC_EEENS1_32KernelTmaWarpSpecializedPingpongEEENS5_IJNSA_ILi64EEENSA_ILi224EEENSA_ILi256EEEEEEaNS5_IJlSC_lEEEaSK_NS4_8TiledMMAINS4_8MMA_AtomIJNS4_4SM904GMMA26MMA_64x32x32_S32S8S8_SS_TNEEEENS4_6LayoutINS5_IJSC_SC_SC_EEENS5_IJNSA_ILi0EEEST_ST_EEEEENS5_IJNS4_10UnderscoreESW_SW_EEEEENS4_13SM90_TMA_LOADENS4_14ComposedLayoutINS4_7SwizzleILi3ELi4ELi3EEENS4_18smem_ptr_flag_bitsILi8EEENSR_INS5_IJNSA_ILi8EEENSA_ILi128EEEEEENS5_IJS16_SC_EEEEEEEvNS4_8identityENS4_23SM90_TMA_LOAD_MULTICASTES1A_vS1B_EENS_8epilogue10collective6detail29Sm90TmaWarpSpecializedAdapterINS1F_15DefaultEpilogueIaSK_SK_NS1E_6thread17LinearCombinationIaLi1EiiLNS1J_9ScaleType4KindE0ELNS_15FloatRoundStyleE2EaEENS1_15EpilogueDefaultEEEEEvvEEEEvNT_6ParamsE:
	.zero		1664


//--------------------- SYMBOLS --------------------------

	.type		.nv.reservedSmem.offset0,@object
	.size		.nv.reservedSmem.offset0,0x4
	.type		__assertfail,@function
